	.target	sm_90a

	.elftype	@"ET_EXEC"


//--------------------- .note.nv.tkinfo           --------------------------
	.section	.note.nv.tkinfo,"",@"SHT_NOTE"
	.sectionflags	@"SHF_NOTE_NV_TKINFO"
	.tkinfo
        /*0018*/ 	.word	0x00000002
        /*0030*/ 	.string	""
        /*0030*/ 	.string	"ptxas"
        /*0030*/ 	.string	"Cuda compilation tools, release 13.0, V13.0.88"
        /*0030*/ 	.string	"Build cuda_13.0.r13.0/compiler.36424714_0"
        /*0030*/ 	.string	"-v  -suppress-debug-info  -lineinfo  -arch sm_90a "



//--------------------- .note.nv.cuinfo           --------------------------
	.section	.note.nv.cuinfo,"",@"SHT_NOTE"
	.sectionflags	@"SHF_NOTE_NV_CUINFO"
        /*0018*/ 	.short	0x0002
        /*001a*/ 	.short	0x005a
        /*001c*/ 	.short	0x0082
	.zero		2


//--------------------- .nv.info                  --------------------------
	.section	.nv.info,"",@"SHT_CUDA_INFO"
	.align	4


	//----- nvinfo : EIATTR_REGCOUNT
	.align		4
        /*0000*/ 	.byte	0x04, 0x2f
        /*0002*/ 	.short	(.L_1 - .L_0)
	.align		4
.L_0:
        /*0004*/ 	.word	index@(matmul_kernel)
        /*0008*/ 	.word	0x000000ff


	//----- nvinfo : EIATTR_FRAME_SIZE
	.align		4
.L_1:
        /*000c*/ 	.byte	0x04, 0x11
        /*000e*/ 	.short	(.L_3 - .L_2)
	.align		4
.L_2:
        /*0010*/ 	.word	index@(matmul_kernel)
        /*0014*/ 	.word	0x000002c0


	//----- nvinfo : EIATTR_MIN_STACK_SIZE
	.align		4
.L_3:
        /*0018*/ 	.byte	0x04, 0x12
        /*001a*/ 	.short	(.L_5 - .L_4)
	.align		4
.L_4:
        /*001c*/ 	.word	index@(matmul_kernel)
        /*0020*/ 	.word	0x000002c0
.L_5:


//--------------------- .nv.compat                --------------------------
	.section	.nv.compat,"",@"SHT_CUDA_COMPAT_INFO"
	.align	4
        /*0000*/ 	.byte	0x02, 0x09, 0x01, 0x00, 0x02, 0x02, 0x04, 0x00, 0x02, 0x05, 0x05, 0x00, 0x03, 0x07, 0x01, 0x01
        /*0010*/ 	.byte	0x02, 0x03, 0x00, 0x00, 0x02, 0x06, 0x01, 0x00, 0x04, 0x0b, 0x08, 0x00, 0x00, 0x00, 0x00, 0x00
        /*0020*/ 	.byte	0x00, 0x00, 0x00, 0x00


//--------------------- .nv.info.matmul_kernel    --------------------------
	.section	.nv.info.matmul_kernel,"",@"SHT_CUDA_INFO"
	.sectionflags	@""
	.align	4


	//----- nvinfo : EIATTR_CUDA_API_VERSION
	.align		4
        /*0000*/ 	.byte	0x04, 0x37
        /*0002*/ 	.short	(.L_7 - .L_6)
.L_6:
        /*0004*/ 	.word	0x00000082


	//----- nvinfo : EIATTR_KPARAM_INFO
	.align		4
.L_7:
        /*0008*/ 	.byte	0x04, 0x17
        /*000a*/ 	.short	(.L_9 - .L_8)
.L_8:
        /*000c*/ 	.word	0x00000000
        /*0010*/ 	.short	0x000d
        /*0012*/ 	.short	0x0048
        /*0014*/ 	.byte	0x00, 0xf4, 0x21, 0x00


	//----- nvinfo : EIATTR_KPARAM_INFO
	.align		4
.L_9:
        /*0018*/ 	.byte	0x04, 0x17
        /*001a*/ 	.short	(.L_11 - .L_10)
.L_10:
        /*001c*/ 	.word	0x00000000
        /*0020*/ 	.short	0x000c
        /*0022*/ 	.short	0x0040
        /*0024*/ 	.byte	0x00, 0xf4, 0x21, 0x00


	//----- nvinfo : EIATTR_KPARAM_INFO
	.align		4
.L_11:
        /*0028*/ 	.byte	0x04, 0x17
        /*002a*/ 	.short	(.L_13 - .L_12)
.L_12:
        /*002c*/ 	.word	0x00000000
        /*0030*/ 	.short	0x000b
        /*0032*/ 	.short	0x0038
        /*0034*/ 	.byte	0x00, 0xf0, 0x11, 0x00


	//----- nvinfo : EIATTR_KPARAM_INFO
	.align		4
.L_13:
        /*0038*/ 	.byte	0x04, 0x17
        /*003a*/ 	.short	(.L_15 - .L_14)
.L_14:
        /*003c*/ 	.word	0x00000000
        /*0040*/ 	.short	0x000a
        /*0042*/ 	.short	0x0034
        /*0044*/ 	.byte	0x00, 0xf0, 0x11, 0x00


	//----- nvinfo : EIATTR_KPARAM_INFO
	.align		4
.L_15:
        /*0048*/ 	.byte	0x04, 0x17
        /*004a*/ 	.short	(.L_17 - .L_16)
.L_16:
        /*004c*/ 	.word	0x00000000
        /*0050*/ 	.short	0x0009
        /*0052*/ 	.short	0x0030
        /*0054*/ 	.byte	0x00, 0xf0, 0x11, 0x00


	//----- nvinfo : EIATTR_KPARAM_INFO
	.align		4
.L_17:
        /*0058*/ 	.byte	0x04, 0x17
        /*005a*/ 	.short	(.L_19 - .L_18)
.L_18:
        /*005c*/ 	.word	0x00000000
        /*0060*/ 	.short	0x0008
        /*0062*/ 	.short	0x002c
        /*0064*/ 	.byte	0x00, 0xf0, 0x11, 0x00


	//----- nvinfo : EIATTR_KPARAM_INFO
	.align		4
.L_19:
        /*0068*/ 	.byte	0x04, 0x17
        /*006a*/ 	.short	(.L_21 - .L_20)
.L_20:
        /*006c*/ 	.word	0x00000000
        /*0070*/ 	.short	0x0007
        /*0072*/ 	.short	0x0028
        /*0074*/ 	.byte	0x00, 0xf0, 0x11, 0x00


	//----- nvinfo : EIATTR_KPARAM_INFO
	.align		4
.L_21:
        /*0078*/ 	.byte	0x04, 0x17
        /*007a*/ 	.short	(.L_23 - .L_22)
.L_22:
        /*007c*/ 	.word	0x00000000
        /*0080*/ 	.short	0x0006
        /*0082*/ 	.short	0x0024
        /*0084*/ 	.byte	0x00, 0xf0, 0x11, 0x00


	//----- nvinfo : EIATTR_KPARAM_INFO
	.align		4
.L_23:
        /*0088*/ 	.byte	0x04, 0x17
        /*008a*/ 	.short	(.L_25 - .L_24)
.L_24:
        /*008c*/ 	.word	0x00000000
        /*0090*/ 	.short	0x0005
        /*0092*/ 	.short	0x0020
        /*0094*/ 	.byte	0x00, 0xf0, 0x11, 0x00


	//----- nvinfo : EIATTR_KPARAM_INFO
	.align		4
.L_25:
        /*0098*/ 	.byte	0x04, 0x17
        /*009a*/ 	.short	(.L_27 - .L_26)
.L_26:
        /*009c*/ 	.word	0x00000000
        /*00a0*/ 	.short	0x0004
        /*00a2*/ 	.short	0x001c
        /*00a4*/ 	.byte	0x00, 0xf0, 0x11, 0x00


	//----- nvinfo : EIATTR_KPARAM_INFO
	.align		4
.L_27:
        /*00a8*/ 	.byte	0x04, 0x17
        /*00aa*/ 	.short	(.L_29 - .L_28)
.L_28:
        /*00ac*/ 	.word	0x00000000
        /*00b0*/ 	.short	0x0003
        /*00b2*/ 	.short	0x0018
        /*00b4*/ 	.byte	0x00, 0xf0, 0x11, 0x00


	//----- nvinfo : EIATTR_KPARAM_INFO
	.align		4
.L_29:
        /*00b8*/ 	.byte	0x04, 0x17
        /*00ba*/ 	.short	(.L_31 - .L_30)
.L_30:
        /*00bc*/ 	.word	0x00000000
        /*00c0*/ 	.short	0x0002
        /*00c2*/ 	.short	0x0010
        /*00c4*/ 	.byte	0x00, 0xf4, 0x21, 0x00


	//----- nvinfo : EIATTR_KPARAM_INFO
	.align		4
.L_31:
        /*00c8*/ 	.byte	0x04, 0x17
        /*00ca*/ 	.short	(.L_33 - .L_32)
.L_32:
        /*00cc*/ 	.word	0x00000000
        /*00d0*/ 	.short	0x0001
        /*00d2*/ 	.short	0x0008
        /*00d4*/ 	.byte	0x00, 0xf4, 0x21, 0x00


	//----- nvinfo : EIATTR_KPARAM_INFO
	.align		4
.L_33:
        /*00d8*/ 	.byte	0x04, 0x17
        /*00da*/ 	.short	(.L_35 - .L_34)
.L_34:
        /*00dc*/ 	.word	0x00000000
        /*00e0*/ 	.short	0x0000
        /*00e2*/ 	.short	0x0000
        /*00e4*/ 	.byte	0x00, 0xf4, 0x21, 0x00


	//----- nvinfo : EIATTR_SPARSE_MMA_MASK
	.align		4
.L_35:
        /*00e8*/ 	.byte	0x03, 0x50
        /*00ea*/ 	.short	0x0000


	//----- nvinfo : EIATTR_MAXREG_COUNT
	.align		4
        /*00ec*/ 	.byte	0x03, 0x1b
        /*00ee*/ 	.short	0x00ff


	//----- nvinfo : EIATTR_NUM_BARRIERS
	.align		4
        /*00f0*/ 	.byte	0x02, 0x4c
        /*00f2*/ 	.byte	0x01
	.zero		1


	//----- nvinfo : EIATTR_ANNOTATIONS
	.align		4
        /*00f4*/ 	.byte	0x04, 0x55
        /*00f6*/ 	.short	(.L_37 - .L_36)


	//   ....[0]....
.L_36:
        /*00f8*/ 	.word	0x00000001
        /*00fc*/ 	.byte	0x20, 0x07, 0x00, 0x00, 0x01, 0x00, 0x00, 0x00, 0xd0, 0x38, 0x00, 0x00, 0x01, 0x00, 0x00, 0x00
        /* <DEDUP_REMOVED lines=253> */
        /*10dc*/ 	.byte	0xd0, 0xb2, 0x00, 0x00


	//----- nvinfo : EIATTR_MERCURY_ISA_VERSION
	.align		4
.L_37:
        /*10e0*/ 	.byte	0x03, 0x5f
        /*10e2*/ 	.short	0x0101


	//----- nvinfo : EIATTR_EXIT_INSTR_OFFSETS
	.align		4
        /*10e4*/ 	.byte	0x04, 0x1c
        /*10e6*/ 	.short	(.L_39 - .L_38)


	//   ....[0]....
.L_38:
        /*10e8*/ 	.word	0x0000f6c0


	//   ....[1]....
        /*10ec*/ 	.word	0x0000f6f0


	//----- nvinfo : EIATTR_REQNTID
	.align		4
.L_39:
        /*10f0*/ 	.byte	0x04, 0x10
        /*10f2*/ 	.short	(.L_41 - .L_40)
.L_40:
        /*10f4*/ 	.word	0x00000080
        /*10f8*/ 	.word	0x00000001
        /*10fc*/ 	.word	0x00000001


	//----- nvinfo : EIATTR_CBANK_PARAM_SIZE
	.align		4
.L_41:
        /*1100*/ 	.byte	0x03, 0x19
        /*1102*/ 	.short	0x0050


	//----- nvinfo : EIATTR_PARAM_CBANK
	.align		4
        /*1104*/ 	.byte	0x04, 0x0a
        /*1106*/ 	.short	(.L_43 - .L_42)
	.align		4
.L_42:
        /*1108*/ 	.word	index@(.nv.constant0.matmul_kernel)
        /*110c*/ 	.short	0x0210
        /*110e*/ 	.short	0x0050


	//----- nvinfo : EIATTR_SW_WAR
	.align		4
.L_43:
        /*1110*/ 	.byte	0x04, 0x36
        /*1112*/ 	.short	(.L_45 - .L_44)
.L_44:
        /*1114*/ 	.word	0x00000008
.L_45:


//--------------------- .nv.callgraph             --------------------------
	.section	.nv.callgraph,"",@"SHT_CUDA_CALLGRAPH"
	.align	4
	.sectionentsize	8
	.align		4
        /*0000*/ 	.word	0x00000000
	.align		4
        /*0004*/ 	.word	0xffffffff
	.align		4
        /*0008*/ 	.word	0x00000000
	.align		4
        /*000c*/ 	.word	0xfffffffe
	.align		4
        /*0010*/ 	.word	0x00000000
	.align		4
        /*0014*/ 	.word	0xfffffffd
	.align		4
        /*0018*/ 	.word	0x00000000
	.align		4
        /*001c*/ 	.word	0xfffffffc


//--------------------- .text.matmul_kernel       --------------------------
	.section	.text.matmul_kernel,"ax",@progbits
	.align	128
        .global         matmul_kernel
        .type           matmul_kernel,@function
        .size           matmul_kernel,(.L_x_3 - matmul_kernel)
        .other          matmul_kernel,@"STO_CUDA_ENTRY STV_DEFAULT"
matmul_kernel:
.text.matmul_kernel:
[----:B------:R-:W0:Y:S08]  /*0000*/  LDC R1, c[0x0][0x28] ;  /* 0x00000a00ff017b82 */ /* 0x000e300000000800 */
[----:B------:R-:W1:Y:S01]  /*0010*/  LDC.64 R52, c[0x0][0x228] ;  /* 0x00008a00ff347b82 */ /* 0x000e620000000a00 */
[----:B------:R-:W2:Y:S01]  /*0020*/  S2R R5, SR_CTAID.X ;  /* 0x0000000000057919 */ /* 0x000ea20000002500 */
[----:B0-----:R-:W-:Y:S01]  /*0030*/  VIADD R1, R1, 0xfffffd40 ;  /* 0xfffffd4001017836 */ /* 0x001fe20000000000 */
[----:B------:R-:W-:Y:S01]  /*0040*/  UMOV UR8, 0x400 ;  /* 0x0000040000087882 */ /* 0x000fe20000000000 */
[----:B------:R-:W-:Y:S01]  /*0050*/  ULDC.64 UR16, c[0x0][0x208] ;  /* 0x0000820000107ab9 */ /* 0x000fe20000000a00 */
[----:B------:R-:W0:Y:S01]  /*0060*/  S2R R15, SR_TID.X ;  /* 0x00000000000f7919 */ /* 0x000e220000002100 */
[----:B------:R-:W-:-:S02]  /*0070*/  CS2R R24, SRZ ;  /* 0x0000000000187805 */ /* 0x000fc4000001ff00 */
[----:B------:R-:W-:Y:S01]  /*0080*/  CS2R R26, SRZ ;  /* 0x00000000001a7805 */ /* 0x000fe2000001ff00 */
[----:B------:R-:W3:Y:S01]  /*0090*/  LDC R14, c[0x0][0x230] ;  /* 0x00008c00ff0e7b82 */ /* 0x000ee20000000800 */
[----:B------:R-:W-:Y:S02]  /*00a0*/  CS2R R28, SRZ ;  /* 0x00000000001c7805 */ /* 0x000fe4000001ff00 */
[----:B------:R-:W-:Y:S02]  /*00b0*/  CS2R R30, SRZ ;  /* 0x00000000001e7805 */ /* 0x000fe4000001ff00 */
[----:B------:R-:W-:Y:S02]  /*00c0*/  CS2R R32, SRZ ;  /* 0x0000000000207805 */ /* 0x000fe4000001ff00 */
[----:B------:R-:W-:Y:S02]  /*00d0*/  CS2R R34, SRZ ;  /* 0x0000000000227805 */ /* 0x000fe4000001ff00 */
[----:B------:R-:W-:-:S02]  /*00e0*/  CS2R R36, SRZ ;  /* 0x0000000000247805 */ /* 0x000fc4000001ff00 */
[----:B------:R-:W-:Y:S02]  /*00f0*/  CS2R R38, SRZ ;  /* 0x0000000000267805 */ /* 0x000fe4000001ff00 */
[----:B------:R-:W-:Y:S01]  /*0100*/  CS2R R40, SRZ ;  /* 0x0000000000287805 */ /* 0x000fe2000001ff00 */
[----:B------:R-:W4:Y:S01]  /*0110*/  S2UR UR4, SR_CgaCtaId ;  /* 0x00000000000479c3 */ /* 0x000f220000008800 */
[----:B------:R-:W-:Y:S02]  /*0120*/  CS2R R42, SRZ ;  /* 0x00000000002a7805 */ /* 0x000fe4000001ff00 */
[----:B------:R-:W-:Y:S02]  /*0130*/  CS2R R44, SRZ ;  /* 0x00000000002c7805 */ /* 0x000fe4000001ff00 */
[----:B------:R-:W-:Y:S02]  /*0140*/  CS2R R46, SRZ ;  /* 0x00000000002e7805 */ /* 0x000fe4000001ff00 */
[----:B------:R-:W-:-:S02]  /*0150*/  CS2R R48, SRZ ;  /* 0x0000000000307805 */ /* 0x000fc4000001ff00 */
[----:B------:R-:W-:Y:S02]  /*0160*/  CS2R R50, SRZ ;  /* 0x0000000000327805 */ /* 0x000fe4000001ff00 */
[----:B------:R-:W-:Y:S02]  /*0170*/  CS2R R120, SRZ ;  /* 0x0000000000787805 */ /* 0x000fe4000001ff00 */
[----:B------:R-:W-:Y:S01]  /*0180*/  CS2R R122, SRZ ;  /* 0x00000000007a7805 */ /* 0x000fe2000001ff00 */
[----:B-1----:R-:W-:Y:S01]  /*0190*/  VIADD R0, R53, 0x7f ;  /* 0x0000007f35007836 */ /* 0x002fe20000000000 */
[----:B------:R-:W-:Y:S02]  /*01a0*/  CS2R R124, SRZ ;  /* 0x00000000007c7805 */ /* 0x000fe4000001ff00 */
[----:B------:R-:W-:Y:S02]  /*01b0*/  CS2R R126, SRZ ;  /* 0x00000000007e7805 */ /* 0x000fe4000001ff00 */
[----:B------:R-:W-:-:S02]  /*01c0*/  CS2R R128, SRZ ;  /* 0x0000000000807805 */ /* 0x000fc4000001ff00 */
[----:B------:R-:W-:Y:S02]  /*01d0*/  CS2R R130, SRZ ;  /* 0x0000000000827805 */ /* 0x000fe4000001ff00 */
[----:B------:R-:W-:Y:S02]  /*01e0*/  SHF.R.S32.HI R3, RZ, 0x1f, R0 ;  /* 0x0000001fff037819 */ /* 0x000fe40000011400 */
[----:B------:R-:W-:Y:S02]  /*01f0*/  CS2R R64, SRZ ;  /* 0x0000000000407805 */ /* 0x000fe4000001ff00 */
[----:B------:R-:W-:Y:S01]  /*0200*/  CS2R R66, SRZ ;  /* 0x0000000000427805 */ /* 0x000fe2000001ff00 */
[----:B---3--:R-:W-:Y:S01]  /*0210*/  VIADD R14, R14, 0x3f ;  /* 0x0000003f0e0e7836 */ /* 0x008fe20000000000 */
[----:B------:R-:W-:Y:S02]  /*0220*/  LEA.HI R3, R3, R0, RZ, 0x7 ;  /* 0x0000000003037211 */ /* 0x000fe400078f38ff */
[----:B------:R-:W-:-:S02]  /*0230*/  CS2R R68, SRZ ;  /* 0x0000000000447805 */ /* 0x000fc4000001ff00 */
[----:B--2---:R-:W-:Y:S02]  /*0240*/  IABS R8, R5 ;  /* 0x0000000500087213 */ /* 0x004fe40000000000 */
[----:B------:R-:W-:Y:S02]  /*0250*/  CS2R R70, SRZ ;  /* 0x0000000000467805 */ /* 0x000fe4000001ff00 */
[----:B------:R-:W-:Y:S02]  /*0260*/  SHF.R.S32.HI R3, RZ, 0x7, R3 ;  /* 0x00000007ff037819 */ /* 0x000fe40000011403 */
[----:B------:R-:W-:Y:S02]  /*0270*/  CS2R R72, SRZ ;  /* 0x0000000000487805 */ /* 0x000fe4000001ff00 */
[----:B------:R-:W-:Y:S01]  /*0280*/  CS2R R74, SRZ ;  /* 0x00000000004a7805 */ /* 0x000fe2000001ff00 */
[----:B----4-:R-:W-:Y:S01]  /*0290*/  ULEA UR8, UR4, UR8, 0x18 ;  /* 0x0000000804087291 */ /* 0x010fe2000f8ec03f */
[----:B------:R-:W-:Y:S01]  /*02a0*/  CS2R R76, SRZ ;  /* 0x00000000004c7805 */ /* 0x000fe2000001ff00 */
[----:B------:R-:W-:Y:S01]  /*02b0*/  IMAD.SHL.U32 R4, R3, 0x8, RZ ;  /* 0x0000000803047824 */ /* 0x000fe200078e00ff */
[----:B------:R-:W-:-:S02]  /*02c0*/  CS2R R78, SRZ ;  /* 0x00000000004e7805 */ /* 0x000fc4000001ff00 */
[----:B------:R-:W-:Y:S02]  /*02d0*/  CS2R R80, SRZ ;  /* 0x0000000000507805 */ /* 0x000fe4000001ff00 */
[----:B------:R-:W-:Y:S02]  /*02e0*/  CS2R R82, SRZ ;  /* 0x0000000000527805 */ /* 0x000fe4000001ff00 */
[----:B------:R-:W-:Y:S02]  /*02f0*/  CS2R R84, SRZ ;  /* 0x0000000000547805 */ /* 0x000fe4000001ff00 */
[-C--:B------:R-:W-:Y:S02]  /*0300*/  IABS R7, R4.reuse ;  /* 0x0000000400077213 */ /* 0x080fe40000000000 */
[----:B------:R-:W-:Y:S02]  /*0310*/  CS2R R86, SRZ ;  /* 0x0000000000567805 */ /* 0x000fe4000001ff00 */
[----:B------:R-:W-:Y:S01]  /*0320*/  IABS R10, R4 ;  /* 0x00000004000a7213 */ /* 0x000fe20000000000 */
[----:B------:R-:W1:Y:S08]  /*0330*/  I2F.RP R0, R7 ;  /* 0x0000000700007306 */ /* 0x000e700000209400 */
[----:B-1----:R-:W1:Y:S02]  /*0340*/  MUFU.RCP R0, R0 ;  /* 0x0000000000007308 */ /* 0x002e640000001000 */
[----:B-1----:R-:W-:-:S02]  /*0350*/  VIADD R2, R0, 0xffffffe ;  /* 0x0ffffffe00027836 */ /* 0x002fc40000000000 */
[----:B------:R-:W-:-:S04]  /*0360*/  IMAD.MOV R0, RZ, RZ, -R10 ;  /* 0x000000ffff007224 */ /* 0x000fc800078e0a0a */
[----:B------:R1:W2:Y:S02]  /*0370*/  F2I.FTZ.U32.TRUNC.NTZ R3, R2 ;  /* 0x0000000200037305 */ /* 0x0002a4000021f000 */
[----:B-1----:R-:W-:Y:S02]  /*0380*/  IMAD.MOV.U32 R2, RZ, RZ, RZ ;  /* 0x000000ffff027224 */ /* 0x002fe400078e00ff */
[----:B--2---:R-:W-:-:S04]  /*0390*/  IMAD.MOV R6, RZ, RZ, -R3 ;  /* 0x000000ffff067224 */ /* 0x004fc800078e0a03 */
[----:B------:R-:W-:Y:S02]  /*03a0*/  IMAD R9, R6, R7, RZ ;  /* 0x0000000706097224 */ /* 0x000fe400078e02ff */
[----:B------:R-:W-:Y:S02]  /*03b0*/  IMAD.MOV.U32 R6, RZ, RZ, R8 ;  /* 0x000000ffff067224 */ /* 0x000fe400078e0008 */
[----:B------:R-:W-:-:S06]  /*03c0*/  IMAD.HI.U32 R3, R3, R9, R2 ;  /* 0x0000000903037227 */ /* 0x000fcc00078e0002 */
[----:B------:R-:W-:-:S04]  /*03d0*/  IMAD.HI.U32 R3, R3, R6, RZ ;  /* 0x0000000603037227 */ /* 0x000fc800078e00ff */
[----:B------:R-:W-:-:S05]  /*03e0*/  IMAD R0, R3, R0, R6 ;  /* 0x0000000003007224 */ /* 0x000fca00078e0206 */
[----:B------:R-:W-:-:S13]  /*03f0*/  ISETP.GT.U32.AND P1, PT, R7, R0, PT ;  /* 0x000000000700720c */ /* 0x000fda0003f24070 */
[----:B------:R-:W-:Y:S02]  /*0400*/  @!P1 IMAD.IADD R0, R0, 0x1, -R7 ;  /* 0x0000000100009824 */ /* 0x000fe400078e0a07 */
[----:B------:R-:W-:Y:S01]  /*0410*/  @!P1 VIADD R3, R3, 0x1 ;  /* 0x0000000103039836 */ /* 0x000fe20000000000 */
[----:B------:R-:W-:Y:S02]  /*0420*/  ISETP.NE.AND P1, PT, R4, RZ, PT ;  /* 0x000000ff0400720c */ /* 0x000fe40003f25270 */
[----:B------:R-:W-:Y:S02]  /*0430*/  ISETP.GE.U32.AND P0, PT, R0, R7, PT ;  /* 0x000000070000720c */ /* 0x000fe40003f06070 */
[----:B------:R-:W-:-:S04]  /*0440*/  LOP3.LUT R0, R5, R4, RZ, 0x3c, !PT ;  /* 0x0000000405007212 */ /* 0x000fc800078e3cff */
[----:B------:R-:W-:Y:S01]  /*0450*/  ISETP.GE.AND P2, PT, R0, RZ, PT ;  /* 0x000000ff0000720c */ /* 0x000fe20003f46270 */
[----:B------:R-:W-:-:S06]  /*0460*/  VIADD R0, R52, 0x7f ;  /* 0x0000007f34007836 */ /* 0x000fcc0000000000 */
[----:B------:R-:W-:-:S04]  /*0470*/  @P0 VIADD R3, R3, 0x1 ;  /* 0x0000000103030836 */ /* 0x000fc80000000000 */
[----:B------:R-:W-:Y:S01]  /*0480*/  IMAD.MOV.U32 R2, RZ, RZ, R3 ;  /* 0x000000ffff027224 */ /* 0x000fe200078e0003 */
[----:B------:R-:W-:-:S03]  /*0490*/  SHF.R.S32.HI R3, RZ, 0x1f, R0 ;  /* 0x0000001fff037819 */ /* 0x000fc60000011400 */
[----:B------:R-:W-:Y:S01]  /*04a0*/  @!P2 IMAD.MOV R2, RZ, RZ, -R2 ;  /* 0x000000ffff02a224 */ /* 0x000fe200078e0a02 */
[----:B------:R-:W-:Y:S02]  /*04b0*/  @!P1 LOP3.LUT R2, RZ, R4, RZ, 0x33, !PT ;  /* 0x00000004ff029212 */ /* 0x000fe400078e33ff */
[----:B------:R-:W-:-:S03]  /*04c0*/  LEA.HI R3, R3, R0, RZ, 0x7 ;  /* 0x0000000003037211 */ /* 0x000fc600078f38ff */
[----:B------:R-:W-:Y:S02]  /*04d0*/  IMAD.SHL.U32 R6, R2, 0x8, RZ ;  /* 0x0000000802067824 */ /* 0x000fe400078e00ff */
[----:B------:R-:W-:-:S03]  /*04e0*/  IMAD.MOV R2, RZ, RZ, -R2 ;  /* 0x000000ffff027224 */ /* 0x000fc600078e0a02 */
[----:B------:R-:W-:Y:S01]  /*04f0*/  LEA.HI.SX32 R3, R3, -R6, 0x19 ;  /* 0x8000000603037211 */ /* 0x000fe200078fcaff */
[----:B------:R-:W-:-:S03]  /*0500*/  IMAD R4, R4, R2, R5 ;  /* 0x0000000204047224 */ /* 0x000fc600078e0205 */
[----:B------:R-:W-:Y:S02]  /*0510*/  VIMNMX R11, R3, 0x8, PT ;  /* 0x00000008030b7848 */ /* 0x000fe40003fe0100 */
[----:B------:R-:W-:Y:S02]  /*0520*/  IABS R9, R4 ;  /* 0x0000000400097213 */ /* 0x000fe40000000000 */
[----:B------:R-:W-:-:S04]  /*0530*/  IABS R7, R11 ;  /* 0x0000000b00077213 */ /* 0x000fc80000000000 */
[----:B------:R-:W1:Y:S08]  /*0540*/  I2F.RP R0, R7 ;  /* 0x0000000700007306 */ /* 0x000e700000209400 */
[----:B-1----:R-:W1:Y:S02]  /*0550*/  MUFU.RCP R0, R0 ;  /* 0x0000000000007308 */ /* 0x002e640000001000 */
[----:B-1----:R-:W-:-:S06]  /*0560*/  VIADD R3, R0, 0xffffffe ;  /* 0x0ffffffe00037836 */ /* 0x002fcc0000000000 */
[----:B------:R-:W1:Y:S02]  /*0570*/  F2I.FTZ.U32.TRUNC.NTZ R3, R3 ;  /* 0x0000000300037305 */ /* 0x000e64000021f000 */
[----:B-1----:R-:W-:-:S04]  /*0580*/  IMAD.MOV R8, RZ, RZ, -R3 ;  /* 0x000000ffff087224 */ /* 0x002fc800078e0a03 */
[----:B------:R-:W-:Y:S01]  /*0590*/  IMAD.MOV.U32 R2, RZ, RZ, R8 ;  /* 0x000000ffff027224 */ /* 0x000fe200078e0008 */
[----:B------:R-:W-:-:S03]  /*05a0*/  IABS R8, R11 ;  /* 0x0000000b00087213 */ /* 0x000fc60000000000 */
[----:B------:R-:W-:Y:S02]  /*05b0*/  IMAD R5, R2, R7, RZ ;  /* 0x0000000702057224 */ /* 0x000fe400078e02ff */
[----:B------:R-:W-:Y:S02]  /*05c0*/  IMAD.MOV.U32 R2, RZ, RZ, RZ ;  /* 0x000000ffff027224 */ /* 0x000fe400078e00ff */
[----:B------:R-:W-:Y:S02]  /*05d0*/  IMAD.MOV R0, RZ, RZ, -R8 ;  /* 0x000000ffff007224 */ /* 0x000fe400078e0a08 */
[----:B------:R-:W-:Y:S01]  /*05e0*/  IMAD.HI.U32 R2, R3, R5, R2 ;  /* 0x0000000503027227 */ /* 0x000fe200078e0002 */
[----:B0-----:R-:W-:-:S05]  /*05f0*/  LOP3.LUT R3, R15, 0x7f, RZ, 0xc0, !PT ;  /* 0x0000007f0f037812 */ /* 0x001fca00078ec0ff */
        /* <DEDUP_REMOVED lines=8> */
[----:B------:R-:W-:-:S07]  /*0680*/  ISETP.GE.AND P2, PT, R0, RZ, PT ;  /* 0x000000ff0000720c */ /* 0x000fce0003f46270 */
[----:B------:R-:W-:Y:S01]  /*0690*/  @P0 VIADD R2, R2, 0x1 ;  /* 0x0000000102020836 */ /* 0x000fe20000000000 */
[----:B------:R-:W-:-:S05]  /*06a0*/  ISETP.GE.AND P0, PT, R14, 0x40, PT ;  /* 0x000000400e00780c */ /* 0x000fca0003f06270 */
[----:B------:R-:W-:Y:S01]  /*06b0*/  @!P2 IMAD.MOV R2, RZ, RZ, -R2 ;  /* 0x000000ffff02a224 */ /* 0x000fe200078e0a02 */
[----:B------:R-:W-:-:S05]  /*06c0*/  @!P1 LOP3.LUT R2, RZ, R11, RZ, 0x33, !PT ;  /* 0x0000000bff029212 */ /* 0x000fca00078e33ff */
[----:B------:R-:W-:-:S04]  /*06d0*/  IMAD.MOV R0, RZ, RZ, -R2 ;  /* 0x000000ffff007224 */ /* 0x000fc800078e0a02 */
[----:B------:R-:W-:-:S04]  /*06e0*/  IMAD R0, R11, R0, R4 ;  /* 0x000000000b007224 */ /* 0x000fc800078e0204 */
[----:B------:R-:W-:-:S04]  /*06f0*/  IMAD.IADD R0, R6, 0x1, R0 ;  /* 0x0000000106007824 */ /* 0x000fc800078e0200 */
[----:B------:R-:W-:Y:S02]  /*0700*/  IMAD R20, R0, 0x80, R3 ;  /* 0x0000008000147824 */ /* 0x000fe400078e0203 */
[----:B------:R-:W-:-:S03]  /*0710*/  IMAD.SHL.U32 R0, R2, 0x80, RZ ;  /* 0x0000008002007824 */ /* 0x000fc600078e00ff */
[----:B------:R0:W-:Y:S01]  /*0720*/  STL [R1+0x1d8], R20 ;  /* 0x0001d81401007387 */ /* 0x0001e20000100800 */
[----:B------:R-:W-:Y:S05]  /*0730*/  @!P0 BRA `(.L_x_0) ;  /* 0x000000a800e48947 */ /* 0x000fea0003800000 */
[----:B------:R-:W-:Y:S01]  /*0740*/  IABS R11, R52 ;  /* 0x00000034000b7213 */ /* 0x000fe20000000000 */
[----:B------:R-:W-:Y:S01]  /*0750*/  ULDC UR4, c[0x0][0x234] ;  /* 0x00008d0000047ab9 */ /* 0x000fe20000000800 */
[----:B------:R-:W-:Y:S01]  /*0760*/  IABS R3, R53 ;  /* 0x0000003500037213 */ /* 0x000fe20000000000 */
[----:B------:R-:W-:Y:S01]  /*0770*/  ULDC.64 UR6, c[0x0][0x210] ;  /* 0x0000840000067ab9 */ /* 0x000fe20000000a00 */
[----:B------:R-:W1:Y:S01]  /*0780*/  I2F.RP R2, R11 ;  /* 0x0000000b00027306 */ /* 0x000e620000209400 */
[----:B------:R-:W-:Y:S01]  /*0790*/  USHF.R.U32.HI UR12, URZ, 0x4, UR8 ;  /* 0x000000043f0c7899 */ /* 0x000fe20008011608 */
[----:B------:R-:W-:Y:S01]  /*07a0*/  LOP3.LUT R251, R15, 0x3f, RZ, 0xc0, !PT ;  /* 0x0000003f0ffb7812 */ /* 0x000fe200078ec0ff */
[----:B------:R-:W-:Y:S01]  /*07b0*/  ULDC UR9, c[0x0][0x23c] ;  /* 0x00008f0000097ab9 */ /* 0x000fe20000000800 */
[----:B------:R-:W-:Y:S01]  /*07c0*/  UMOV UR5, URZ ;  /* 0x0000003f00057c82 */ /* 0x000fe20008000000 */
[----:B------:R-:W-:Y:S01]  /*07d0*/  USGXT.U32 UR12, UR12, 0xe ;  /* 0x0000000e0c0c789a */ /* 0x000fe20008000000 */
[----:B------:R-:W-:Y:S01]  /*07e0*/  CS2R R102, SRZ ;  /* 0x0000000000667805 */ /* 0x000fe2000001ff00 */
[----:B------:R-:W-:Y:S01]  /*07f0*/  IMAD R251, R251, UR9, RZ ;  /* 0x00000009fbfb7c24 */ /* 0x000fe2000f8e02ff */
[----:B------:R-:W2:Y:S01]  /*0800*/  I2F.RP R8, R3 ;  /* 0x0000000300087306 */ /* 0x000ea20000209400 */
[----:B------:R-:W-:Y:S01]  /*0810*/  ULDC UR11, c[0x0][0x230] ;  /* 0x00008c00000b7ab9 */ /* 0x000fe20000000800 */
[----:B------:R-:W-:-:S02]  /*0820*/  CS2R R104, SRZ ;  /* 0x0000000000687805 */ /* 0x000fc4000001ff00 */
[----:B------:R-:W-:Y:S02]  /*0830*/  CS2R R106, SRZ ;  /* 0x00000000006a7805 */ /* 0x000fe4000001ff00 */
[----:B------:R-:W-:Y:S02]  /*0840*/  SHF.R.S32.HI R252, RZ, 0x1f, R251 ;  /* 0x0000001ffffc7819 */ /* 0x000fe400000114fb */
[----:B------:R-:W-:Y:S02]  /*0850*/  CS2R R108, SRZ ;  /* 0x00000000006c7805 */ /* 0x000fe4000001ff00 */
[----:B------:R-:W-:Y:S02]  /*0860*/  CS2R R110, SRZ ;  /* 0x00000000006e7805 */ /* 0x000fe4000001ff00 */
[----:B------:R-:W-:Y:S01]  /*0870*/  CS2R R112, SRZ ;  /* 0x0000000000707805 */ /* 0x000fe2000001ff00 */
[----:B-1----:R-:W1:Y:S01]  /*0880*/  MUFU.RCP R2, R2 ;  /* 0x0000000200027308 */ /* 0x002e620000001000 */
[----:B------:R-:W-:-:S02]  /*0890*/  SHF.L.U64.HI R252, R251, 0x1, R252 ;  /* 0x00000001fbfc7819 */ /* 0x000fc400000102fc */
[----:B------:R-:W-:Y:S02]  /*08a0*/  CS2R R114, SRZ ;  /* 0x0000000000727805 */ /* 0x000fe4000001ff00 */
[----:B------:R-:W-:Y:S02]  /*08b0*/  CS2R R116, SRZ ;  /* 0x0000000000747805 */ /* 0x000fe4000001ff00 */
[----:B------:R-:W-:Y:S02]  /*08c0*/  CS2R R118, SRZ ;  /* 0x0000000000767805 */ /* 0x000fe4000001ff00 */
[----:B------:R-:W-:Y:S02]  /*08d0*/  CS2R R120, SRZ ;  /* 0x0000000000787805 */ /* 0x000fe4000001ff00 */
[----:B------:R-:W-:Y:S02]  /*08e0*/  CS2R R122, SRZ ;  /* 0x00000000007a7805 */ /* 0x000fe4000001ff00 */
[----:B------:R-:W-:Y:S01]  /*08f0*/  CS2R R124, SRZ ;  /* 0x00000000007c7805 */ /* 0x000fe2000001ff00 */
[----:B--2---:R-:W2:Y:S01]  /*0900*/  MUFU.RCP R8, R8 ;  /* 0x0000000800087308 */ /* 0x004ea20000001000 */
[----:B------:R-:W-:-:S02]  /*0910*/  CS2R R126, SRZ ;  /* 0x00000000007e7805 */ /* 0x000fc4000001ff00 */
[----:B------:R-:W-:Y:S02]  /*0920*/  CS2R R128, SRZ ;  /* 0x0000000000807805 */ /* 0x000fe4000001ff00 */
[----:B------:R-:W-:Y:S02]  /*0930*/  CS2R R130, SRZ ;  /* 0x0000000000827805 */ /* 0x000fe4000001ff00 */
[----:B------:R-:W-:Y:S02]  /*0940*/  CS2R R132, SRZ ;  /* 0x0000000000847805 */ /* 0x000fe4000001ff00 */
[----:B------:R-:W-:Y:S02]  /*0950*/  CS2R R134, SRZ ;  /* 0x0000000000867805 */ /* 0x000fe4000001ff00 */
[----:B------:R-:W-:Y:S02]  /*0960*/  CS2R R136, SRZ ;  /* 0x0000000000887805 */ /* 0x000fe4000001ff00 */
[----:B------:R-:W-:-:S02]  /*0970*/  CS2R R138, SRZ ;  /* 0x00000000008a7805 */ /* 0x000fc4000001ff00 */
[----:B------:R-:W-:Y:S01]  /*0980*/  CS2R R140, SRZ ;  /* 0x00000000008c7805 */ /* 0x000fe2000001ff00 */
[----:B-1----:R-:W-:Y:S01]  /*0990*/  VIADD R4, R2, 0xffffffe ;  /* 0x0ffffffe02047836 */ /* 0x002fe20000000000 */
[----:B------:R-:W-:Y:S02]  /*09a0*/  IABS R2, R20 ;  /* 0x0000001400027213 */ /* 0x000fe40000000000 */
[----:B------:R-:W-:Y:S02]  /*09b0*/  CS2R R142, SRZ ;  /* 0x00000000008e7805 */ /* 0x000fe4000001ff00 */
[----:B------:R-:W-:Y:S01]  /*09c0*/  CS2R R144, SRZ ;  /* 0x0000000000907805 */ /* 0x000fe2000001ff00 */
[----:B------:R1:W3:Y:S01]  /*09d0*/  F2I.FTZ.U32.TRUNC.NTZ R5, R4 ;  /* 0x0000000400057305 */ /* 0x0002e2000021f000 */
[----:B------:R-:W-:Y:S02]  /*09e0*/  CS2R R146, SRZ ;  /* 0x0000000000927805 */ /* 0x000fe4000001ff00 */
[----:B------:R-:W-:-:S02]  /*09f0*/  CS2R R148, SRZ ;  /* 0x0000000000947805 */ /* 0x000fc4000001ff00 */
[----:B------:R-:W-:Y:S01]  /*0a00*/  CS2R R150, SRZ ;  /* 0x0000000000967805 */ /* 0x000fe2000001ff00 */
[----:B--2---:R-:W-:Y:S01]  /*0a10*/  VIADD R6, R8, 0xffffffe ;  /* 0x0ffffffe08067836 */ /* 0x004fe20000000000 */
[----:B------:R-:W-:Y:S01]  /*0a20*/  UMOV UR15, 0x40000040 ;  /* 0x40000040000f7882 */ /* 0x000fe20000000000 */
[----:B------:R-:W-:Y:S02]  /*0a30*/  IMAD.SHL.U32 R251, R251, 0x2, RZ ;  /* 0x00000002fbfb7824 */ /* 0x000fe400078e00ff */
[----:B------:R-:W2:Y:S01]  /*0a40*/  F2I.FTZ.U32.TRUNC.NTZ R7, R6 ;  /* 0x0000000600077305 */ /* 0x000ea2000021f000 */
[----:B-1----:R-:W-:Y:S02]  /*0a50*/  IMAD.MOV.U32 R4, RZ, RZ, RZ ;  /* 0x000000ffff047224 */ /* 0x002fe400078e00ff */
[----:B------:R-:W-:Y:S02]  /*0a60*/  IMAD.U32 R250, RZ, RZ, UR11 ;  /* 0x0000000bfffa7e24 */ /* 0x000fe4000f8e00ff */
[----:B---3--:R-:W-:-:S04]  /*0a70*/  IMAD.MOV R10, RZ, RZ, -R5 ;  /* 0x000000ffff0a7224 */ /* 0x008fc800078e0a05 */
[----:B------:R-:W-:-:S04]  /*0a80*/  IMAD R9, R10, R11, RZ ;  /* 0x0000000b0a097224 */ /* 0x000fc800078e02ff */
[----:B------:R-:W-:Y:S01]  /*0a90*/  IMAD.HI.U32 R5, R5, R9, R4 ;  /* 0x0000000905057227 */ /* 0x000fe200078e0004 */
[----:B------:R-:W-:-:S03]  /*0aa0*/  SHF.R.U32.HI R9, RZ, 0x6, R15 ;  /* 0x00000006ff097819 */ /* 0x000fc6000001160f */
[----:B--2---:R-:W-:Y:S01]  /*0ab0*/  IMAD.MOV R6, RZ, RZ, -R7 ;  /* 0x000000ffff067224 */ /* 0x004fe200078e0a07 */
[----:B------:R-:W-:Y:S01]  /*0ac0*/  SGXT.U32 R9, R9, 0x1 ;  /* 0x000000010909781a */ /* 0x000fe20000000000 */
[----:B------:R-:W-:-:S03]  /*0ad0*/  IMAD.HI.U32 R5, R5, R2, RZ ;  /* 0x0000000205057227 */ /* 0x000fc600078e00ff */
[----:B------:R-:W-:Y:S01]  /*0ae0*/  LOP3.LUT R4, R0, R9, RZ, 0xfc, !PT ;  /* 0x0000000900047212 */ /* 0x000fe200078efcff */
[----:B------:R-:W-:Y:S02]  /*0af0*/  IMAD.MOV R5, RZ, RZ, -R5 ;  /* 0x000000ffff057224 */ /* 0x000fe400078e0a05 */
[----:B------:R-:W-:Y:S01]  /*0b00*/  IMAD R9, R6, R3, RZ ;  /* 0x0000000306097224 */ /* 0x000fe200078e02ff */
[C---:B------:R-:W-:Y:S01]  /*0b10*/  LOP3.LUT R13, R4.reuse, 0x7e, RZ, 0xfc, !PT ;  /* 0x0000007e040d7812 */ /* 0x040fe200078efcff */
[----:B------:R-:W-:Y:S01]  /*0b20*/  IMAD.MOV.U32 R6, RZ, RZ, RZ ;  /* 0x000000ffff067224 */ /* 0x000fe200078e00ff */
[----:B------:R-:W-:Y:S01]  /*0b30*/  LOP3.LUT R17, R4, 0x7c, RZ, 0xfc, !PT ;  /* 0x0000007c04117812 */ /* 0x000fe200078efcff */
[----:B------:R-:W-:Y:S01]  /*0b40*/  IMAD R2, R11, R5, R2 ;  /* 0x000000050b027224 */ /* 0x000fe200078e0202 */
[----:B------:R-:W-:Y:S01]  /*0b50*/  IABS R8, R13 ;  /* 0x0000000d00087213 */ /* 0x000fe20000000000 */
[----:B------:R-:W-:Y:S01]  /*0b60*/  IMAD.HI.U32 R5, R7, R9, R6 ;  /* 0x0000000907057227 */ /* 0x000fe200078e0006 */
[----:B------:R-:W-:-:S02]  /*0b70*/  IABS R10, R17 ;  /* 0x00000011000a7213 */ /* 0x000fc40000000000 */
[----:B------:R-:W-:Y:S02]  /*0b80*/  ISETP.GT.U32.AND P0, PT, R11, R2, PT ;  /* 0x000000020b00720c */ /* 0x000fe40003f04070 */
[C---:B------:R-:W-:Y:S01]  /*0b90*/  LOP3.LUT R18, R4.reuse, 0x7a, RZ, 0xfc, !PT ;  /* 0x0000007a04127812 */ /* 0x040fe200078efcff */
[----:B------:R-:W-:Y:S01]  /*0ba0*/  IMAD.HI.U32 R6, R5, R8, RZ ;  /* 0x0000000805067227 */ /* 0x000fe200078e00ff */
[C---:B------:R-:W-:Y:S02]  /*0bb0*/  LOP3.LUT R19, R4.reuse, 0x78, RZ, 0xfc, !PT ;  /* 0x0000007804137812 */ /* 0x040fe400078efcff */
[----:B------:R-:W-:Y:S01]  /*0bc0*/  IABS R16, R18 ;  /* 0x0000001200107213 */ /* 0x000fe20000000000 */
[----:B------:R-:W-:Y:S01]  /*0bd0*/  IMAD.MOV R6, RZ, RZ, -R6 ;  /* 0x000000ffff067224 */ /* 0x000fe200078e0a06 */
[----:B------:R-:W-:Y:S01]  /*0be0*/  ISETP.GE.AND P4, PT, R13, RZ, PT ;  /* 0x000000ff0d00720c */ /* 0x000fe20003f86270 */
[----:B------:R-:W-:Y:S01]  /*0bf0*/  IMAD.HI.U32 R7, R5, R10, RZ ;  /* 0x0000000a05077227 */ /* 0x000fe200078e00ff */
[----:B------:R-:W-:-:S02]  /*0c00*/  LOP3.LUT R13, R4, 0x76, RZ, 0xfc, !PT ;  /* 0x00000076040d7812 */ /* 0x000fc400078efcff */
[C---:B------:R-:W-:Y:S01]  /*0c10*/  LOP3.LUT R23, R4.reuse, 0x6e, RZ, 0xfc, !PT ;  /* 0x0000006e04177812 */ /* 0x040fe200078efcff */
[C---:B------:R-:W-:Y:S01]  /*0c20*/  IMAD R9, R3.reuse, R6, R8 ;  /* 0x0000000603097224 */ /* 0x040fe200078e0208 */
[----:B------:R-:W-:Y:S01]  /*0c30*/  LOP3.LUT R21, R4, 0x70, RZ, 0xfc, !PT ;  /* 0x0000007004157812 */ /* 0x000fe200078efcff */
[----:B------:R-:W-:Y:S01]  /*0c40*/  IMAD.MOV R12, RZ, RZ, -R7 ;  /* 0x000000ffff0c7224 */ /* 0x000fe200078e0a07 */
[----:B------:R-:W-:Y:S01]  /*0c50*/  IABS R22, R23 ;  /* 0x0000001700167213 */ /* 0x000fe20000000000 */
[----:B------:R-:W-:Y:S01]  /*0c60*/  @!P0 IMAD.IADD R2, R2, 0x1, -R11 ;  /* 0x0000000102028824 */ /* 0x000fe200078e0a0b */
[C---:B------:R-:W-:Y:S01]  /*0c70*/  ISETP.GT.U32.AND P2, PT, R3.reuse, R9, PT ;  /* 0x000000090300720c */ /* 0x040fe20003f44070 */
[----:B------:R-:W-:Y:S01]  /*0c80*/  IMAD R6, R3, R12, R10 ;  /* 0x0000000c03067224 */ /* 0x000fe200078e020a */
[----:B------:R-:W-:Y:S01]  /*0c90*/  IABS R10, R19 ;  /* 0x00000013000a7213 */ /* 0x000fe20000000000 */
[----:B------:R-:W-:Y:S01]  /*0ca0*/  IMAD.HI.U32 R7, R5, R16, RZ ;  /* 0x0000001005077227 */ /* 0x000fe200078e00ff */
[----:B------:R-:W-:-:S02]  /*0cb0*/  ISETP.GT.U32.AND P1, PT, R11, R2, PT ;  /* 0x000000020b00720c */ /* 0x000fc40003f24070 */
[----:B------:R-:W-:Y:S01]  /*0cc0*/  ISETP.GE.AND P0, PT, R20, RZ, PT ;  /* 0x000000ff1400720c */ /* 0x000fe20003f06270 */
[----:B------:R-:W-:Y:S01]  /*0cd0*/  IMAD.MOV R7, RZ, RZ, -R7 ;  /* 0x000000ffff077224 */ /* 0x000fe200078e0a07 */
[----:B------:R-:W-:Y:S01]  /*0ce0*/  IABS R12, R13 ;  /* 0x0000000d000c7213 */ /* 0x000fe20000000000 */
[----:B------:R-:W-:Y:S01]  /*0cf0*/  IMAD.HI.U32 R8, R5, R10, RZ ;  /* 0x0000000a05087227 */ /* 0x000fe200078e00ff */
[----:B------:R-:W-:Y:S02]  /*0d00*/  ISETP.GT.U32.AND P3, PT, R3, R6, PT ;  /* 0x000000060300720c */ /* 0x000fe40003f64070 */
[----:B0-----:R-:W-:Y:S01]  /*0d10*/  IABS R20, R21 ;  /* 0x0000001500147213 */ /* 0x001fe20000000000 */
[----:B------:R-:W-:Y:S01]  /*0d20*/  @!P2 IMAD.IADD R9, R9, 0x1, -R3 ;  /* 0x000000010909a824 */ /* 0x000fe200078e0a03 */
[----:B------:R-:W-:Y:S01]  /*0d30*/  ISETP.NE.AND P2, PT, R52, RZ, PT ;  /* 0x000000ff3400720c */ /* 0x000fe20003f45270 */
[C---:B------:R-:W-:Y:S01]  /*0d40*/  IMAD R7, R3.reuse, R7, R16 ;  /* 0x0000000703077224 */ /* 0x040fe200078e0210 */
[----:B------:R-:W-:Y:S01]  /*0d50*/  LOP3.LUT R24, R4, 0x6c, RZ, 0xfc, !PT ;  /* 0x0000006c04187812 */ /* 0x000fe200078efcff */
[----:B------:R-:W-:Y:S01]  /*0d60*/  IMAD.MOV R8, RZ, RZ, -R8 ;  /* 0x000000ffff087224 */ /* 0x000fe200078e0a08 */
[C---:B------:R-:W-:Y:S01]  /*0d70*/  ISETP.GT.U32.AND P6, PT, R3.reuse, R9, PT ;  /* 0x000000090300720c */ /* 0x040fe20003fc4070 */
[----:B------:R-:W-:Y:S01]  /*0d80*/  @!P1 IMAD.IADD R2, R2, 0x1, -R11 ;  /* 0x0000000102029824 */ /* 0x000fe200078e0a0b */
[C---:B------:R-:W-:Y:S01]  /*0d90*/  ISETP.GT.U32.AND P1, PT, R3.reuse, R7, PT ;  /* 0x000000070300720c */ /* 0x040fe20003f24070 */
[----:B------:R-:W-:Y:S01]  /*0da0*/  IMAD R8, R3, R8, R10 ;  /* 0x0000000803087224 */ /* 0x000fe200078e020a */
[C---:B------:R-:W-:Y:S01]  /*0db0*/  LOP3.LUT R25, R4.reuse, 0x6a, RZ, 0xfc, !PT ;  /* 0x0000006a04197812 */ /* 0x040fe200078efcff */
[----:B------:R-:W-:Y:S01]  /*0dc0*/  @!P0 IMAD.MOV R2, RZ, RZ, -R2 ;  /* 0x000000ffff028224 */ /* 0x000fe200078e0a02 */
[----:B------:R-:W-:Y:S01]  /*0dd0*/  ISETP.GE.AND P0, PT, R17, RZ, PT ;  /* 0x000000ff1100720c */ /* 0x000fe20003f06270 */
[----:B------:R-:W-:Y:S01]  /*0de0*/  IMAD.HI.U32 R10, R5, R12, RZ ;  /* 0x0000000c050a7227 */ /* 0x000fe200078e00ff */
[----:B------:R-:W-:-:S02]  /*0df0*/  LOP3.LUT R17, R4, 0x74, RZ, 0xfc, !PT ;  /* 0x0000007404117812 */ /* 0x000fc400078efcff */
[----:B------:R-:W-:Y:S01]  /*0e00*/  @!P2 LOP3.LUT R2, RZ, R52, RZ, 0x33, !PT ;  /* 0x00000034ff02a212 */ /* 0x000fe200078e33ff */
[----:B------:R-:W-:Y:S01]  /*0e10*/  IMAD.MOV R10, RZ, RZ, -R10 ;  /* 0x000000ffff0a7224 */ /* 0x000fe200078e0a0a */
[----:B------:R-:W-:Y:S01]  /*0e20*/  IABS R11, R17 ;  /* 0x00000011000b7213 */ /* 0x000fe20000000000 */
[--C-:B------:R-:W-:Y:S01]  /*0e30*/  @!P6 IMAD.IADD R9, R9, 0x1, -R3.reuse ;  /* 0x000000010909e824 */ /* 0x100fe200078e0a03 */
[----:B------:R-:W-:Y:S01]  /*0e40*/  ISETP.GT.U32.AND P6, PT, R3, R8, PT ;  /* 0x000000080300720c */ /* 0x000fe20003fc4070 */
[----:B------:R-:W-:Y:S01]  /*0e50*/  @!P1 IMAD.IADD R7, R7, 0x1, -R3 ;  /* 0x0000000107079824 */ /* 0x000fe200078e0a03 */
[----:B------:R-:W-:Y:S01]  /*0e60*/  ISETP.GE.AND P2, PT, R19, RZ, PT ;  /* 0x000000ff1300720c */ /* 0x000fe20003f46270 */
[C---:B------:R-:W-:Y:S01]  /*0e70*/  IMAD R10, R3.reuse, R10, R12 ;  /* 0x0000000a030a7224 */ /* 0x040fe200078e020c */
[----:B------:R-:W-:Y:S01]  /*0e80*/  LOP3.LUT R19, R4, 0x72, RZ, 0xfc, !PT ;  /* 0x0000007204137812 */ /* 0x000fe200078efcff */
[----:B------:R-:W-:Y:S01]  /*0e90*/  IMAD.MOV.U32 R12, RZ, RZ, R11 ;  /* 0x000000ffff0c7224 */ /* 0x000fe200078e000b */
[----:B------:R-:W-:Y:S01]  /*0ea0*/  ISETP.GT.U32.AND P1, PT, R3, R7, PT ;  /* 0x000000070300720c */ /* 0x000fe20003f24070 */
[----:B------:R-:W-:Y:S01]  /*0eb0*/  @!P3 IMAD.IADD R6, R6, 0x1, -R3 ;  /* 0x000000010606b824 */ /* 0x000fe200078e0a03 */
[----:B------:R-:W-:Y:S01]  /*0ec0*/  ISETP.GE.AND P3, PT, R18, RZ, PT ;  /* 0x000000ff1200720c */ /* 0x000fe20003f66270 */
[----:B------:R-:W-:Y:S01]  /*0ed0*/  IMAD.HI.U32 R11, R5, R12, RZ ;  /* 0x0000000c050b7227 */ /* 0x000fe200078e00ff */
[----:B------:R-:W-:-:S02]  /*0ee0*/  IABS R18, R19 ;  /* 0x0000001300127213 */ /* 0x000fc40000000000 */
[----:B------:R-:W-:Y:S01]  /*0ef0*/  ISETP.GT.U32.AND P5, PT, R3, R6, PT ;  /* 0x000000060300720c */ /* 0x000fe20003fa4070 */
[----:B------:R-:W-:Y:S01]  /*0f00*/  @!P6 IMAD.IADD R8, R8, 0x1, -R3 ;  /* 0x000000010808e824 */ /* 0x000fe200078e0a03 */
[C---:B------:R-:W-:Y:S01]  /*0f10*/  LOP3.LUT R27, R4.reuse, 0x62, RZ, 0xfc, !PT ;  /* 0x00000062041b7812 */ /* 0x040fe200078efcff */
[----:B------:R-:W-:Y:S01]  /*0f20*/  IMAD.MOV R11, RZ, RZ, -R11 ;  /* 0x000000ffff0b7224 */ /* 0x000fe200078e0a0b */
[C---:B------:R-:W-:Y:S01]  /*0f30*/  LOP3.LUT R31, R4.reuse, 0x5a, RZ, 0xfc, !PT ;  /* 0x0000005a041f7812 */ /* 0x040fe200078efcff */
[----:B------:R-:W-:Y:S01]  /*0f40*/  IMAD.HI.U32 R16, R5, R22, RZ ;  /* 0x0000001605107227 */ /* 0x000fe200078e00ff */
[----:B------:R-:W-:Y:S02]  /*0f50*/  ISETP.GT.U32.AND P6, PT, R3, R8, PT ;  /* 0x000000080300720c */ /* 0x000fe40003fc4070 */
[----:B------:R-:W-:Y:S01]  /*0f60*/  IABS R28, R27 ;  /* 0x0000001b001c7213 */ /* 0x000fe20000000000 */
[----:B------:R-:W-:Y:S01]  /*0f70*/  @!P1 IMAD.IADD R7, R7, 0x1, -R3 ;  /* 0x0000000107079824 */ /* 0x000fe200078e0a03 */
[C---:B------:R-:W-:Y:S01]  /*0f80*/  ISETP.GT.U32.AND P1, PT, R3.reuse, R10, PT ;  /* 0x0000000a0300720c */ /* 0x040fe20003f24070 */
[----:B------:R-:W-:Y:S01]  /*0f90*/  IMAD R11, R3, R11, R12 ;  /* 0x0000000b030b7224 */ /* 0x000fe200078e020c */
[----:B------:R-:W-:Y:S01]  /*0fa0*/  IABS R32, R31 ;  /* 0x0000001f00207213 */ /* 0x000fe20000000000 */
[----:B------:R-:W-:Y:S01]  /*0fb0*/  IMAD.MOV R16, RZ, RZ, -R16 ;  /* 0x000000ffff107224 */ /* 0x000fe200078e0a10 */
[C---:B------:R-:W-:Y:S01]  /*0fc0*/  LOP3.LUT R29, R4.reuse, 0x5c, RZ, 0xfc, !PT ;  /* 0x0000005c041d7812 */ /* 0x040fe200078efcff */
[----:B------:R-:W-:Y:S01]  /*0fd0*/  IMAD.HI.U32 R12, R5, R18, RZ ;  /* 0x00000012050c7227 */ /* 0x000fe200078e00ff */
[----:B------:R-:W-:-:S02]  /*0fe0*/  LOP3.LUT R33, R4, 0x58, RZ, 0xfc, !PT ;  /* 0x0000005804217812 */ /* 0x000fc400078efcff */
[----:B------:R-:W-:Y:S01]  /*0ff0*/  IABS R30, R29 ;  /* 0x0000001d001e7213 */ /* 0x000fe20000000000 */
[--C-:B------:R-:W-:Y:S01]  /*1000*/  @!P6 IMAD.IADD R8, R8, 0x1, -R3.reuse ;  /* 0x000000010808e824 */ /* 0x100fe200078e0a03 */
[C---:B------:R-:W-:Y:S01]  /*1010*/  ISETP.GT.U32.AND P6, PT, R3.reuse, R11, PT ;  /* 0x0000000b0300720c */ /* 0x040fe20003fc4070 */
[----:B------:R-:W-:Y:S01]  /*1020*/  IMAD R16, R3, R16, R22 ;  /* 0x0000001003107224 */ /* 0x000fe200078e0216 */
[----:B------:R-:W-:Y:S01]  /*1030*/  LOP3.LUT R35, R4, 0x54, RZ, 0xfc, !PT ;  /* 0x0000005404237812 */ /* 0x000fe200078efcff */
[--C-:B------:R-:W-:Y:S01]  /*1040*/  @!P1 IMAD.IADD R10, R10, 0x1, -R3.reuse ;  /* 0x000000010a0a9824 */ /* 0x100fe200078e0a03 */
[----:B------:R-:W-:Y:S01]  /*1050*/  ISETP.GE.AND P1, PT, R17, RZ, PT ;  /* 0x000000ff1100720c */ /* 0x000fe20003f26270 */
[----:B------:R-:W-:Y:S01]  /*1060*/  @!P5 IMAD.IADD R6, R6, 0x1, -R3 ;  /* 0x000000010606d824 */ /* 0x000fe200078e0a03 */
[----:B------:R-:W-:Y:S01]  /*1070*/  ISETP.GE.AND P5, PT, R13, RZ, PT ;  /* 0x000000ff0d00720c */ /* 0x000fe20003fa6270 */
[----:B------:R-:W-:Y:S01]  /*1080*/  IMAD.MOV R12, RZ, RZ, -R12 ;  /* 0x000000ffff0c7224 */ /* 0x000fe200078e0a0c */
[C---:B------:R-:W-:Y:S01]  /*1090*/  LOP3.LUT R37, R4.reuse, 0x4a, RZ, 0xfc, !PT ;  /* 0x0000004a04257812 */ /* 0x040fe200078efcff */
[----:B------:R-:W-:Y:S01]  /*10a0*/  IMAD.HI.U32 R13, R5, R20, RZ ;  /* 0x00000014050d7227 */ /* 0x000fe200078e00ff */
[----:B------:R-:W-:-:S02]  /*10b0*/  LOP3.LUT R39, R4, 0x48, RZ, 0xfc, !PT ;  /* 0x0000004804277812 */ /* 0x000fc400078efcff */
[C---:B------:R-:W-:Y:S01]  /*10c0*/  LOP3.LUT R41, R4.reuse, 0x46, RZ, 0xfc, !PT ;  /* 0x0000004604297812 */ /* 0x040fe200078efcff */
[----:B------:R-:W-:Y:S01]  /*10d0*/  @!P6 IMAD.IADD R11, R11, 0x1, -R3 ;  /* 0x000000010b0be824 */ /* 0x000fe200078e0a03 */
[C---:B------:R-:W-:Y:S01]  /*10e0*/  ISETP.GT.U32.AND P6, PT, R3.reuse, R10, PT ;  /* 0x0000000a0300720c */ /* 0x040fe20003fc4070 */
[C---:B------:R-:W-:Y:S01]  /*10f0*/  IMAD R12, R3.reuse, R12, R18 ;  /* 0x0000000c030c7224 */ /* 0x040fe200078e0212 */
[----:B------:R-:W-:Y:S01]  /*1100*/  IABS R18, R24 ;  /* 0x0000001800127213 */ /* 0x000fe20000000000 */
[----:B------:R-:W-:Y:S01]  /*1110*/  IMAD.MOV R13, RZ, RZ, -R13 ;  /* 0x000000ffff0d7224 */ /* 0x000fe200078e0a0d */
[----:B------:R-:W-:Y:S01]  /*1120*/  IABS R40, R41 ;  /* 0x0000002900287213 */ /* 0x000fe20000000000 */
[----:B------:R-:W-:Y:S01]  /*1130*/  @!P0 IMAD.MOV R6, RZ, RZ, -R6 ;  /* 0x000000ffff068224 */ /* 0x000fe200078e0a06 */
[C---:B------:R-:W-:Y:S01]  /*1140*/  ISETP.GT.U32.AND P0, PT, R3.reuse, R11, PT ;  /* 0x0000000b0300720c */ /* 0x040fe20003f04070 */
[C---:B------:R-:W-:Y:S01]  /*1150*/  IMAD R13, R3.reuse, R13, R20 ;  /* 0x0000000d030d7224 */ /* 0x040fe200078e0214 */
[----:B------:R-:W-:Y:S01]  /*1160*/  IABS R20, R25 ;  /* 0x0000001900147213 */ /* 0x000fe20000000000 */
[----:B------:R-:W-:Y:S01]  /*1170*/  @!P4 IMAD.MOV R9, RZ, RZ, -R9 ;  /* 0x000000ffff09c224 */ /* 0x000fe200078e0a09 */
[----:B------:R-:W-:Y:S01]  /*1180*/  ISETP.GT.U32.AND P4, PT, R3, R12, PT ;  /* 0x0000000c0300720c */ /* 0x000fe20003f84070 */
[----:B------:R-:W-:Y:S01]  /*1190*/  IMAD.HI.U32 R17, R5, R18, RZ ;  /* 0x0000001205117227 */ /* 0x000fe200078e00ff */
[----:B------:R-:W-:-:S02]  /*11a0*/  LOP3.LUT R43, R4, 0x3e, RZ, 0xfc, !PT ;  /* 0x0000003e042b7812 */ /* 0x000fc400078efcff */
[----:B------:R-:W-:Y:S01]  /*11b0*/  LOP3.LUT R47, R4, 0x3a, RZ, 0xfc, !PT ;  /* 0x0000003a042f7812 */ /* 0x000fe200078efcff */
[----:B------:R-:W-:Y:S01]  /*11c0*/  @!P6 IMAD.IADD R10, R10, 0x1, -R3 ;  /* 0x000000010a0ae824 */ /* 0x000fe200078e0a03 */
[C---:B------:R-:W-:Y:S01]  /*11d0*/  ISETP.GT.U32.AND P6, PT, R3.reuse, R16, PT ;  /* 0x000000100300720c */ /* 0x040fe20003fc4070 */
[----:B------:R-:W-:Y:S01]  /*11e0*/  @!P3 IMAD.MOV R7, RZ, RZ, -R7 ;  /* 0x000000ffff07b224 */ /* 0x000fe200078e0a07 */
[----:B------:R-:W-:Y:S01]  /*11f0*/  ISETP.GT.U32.AND P3, PT, R3, R13, PT ;  /* 0x0000000d0300720c */ /* 0x000fe20003f64070 */
[----:B------:R-:W-:Y:S01]  /*1200*/  IMAD.MOV R17, RZ, RZ, -R17 ;  /* 0x000000ffff117224 */ /* 0x000fe200078e0a11 */
[----:B------:R-:W-:Y:S01]  /*1210*/  IABS R46, R43 ;  /* 0x0000002b002e7213 */ /* 0x000fe20000000000 */
[----:B------:R-:W-:Y:S01]  /*1220*/  @!P0 IMAD.IADD R11, R11, 0x1, -R3 ;  /* 0x000000010b0b8824 */ /* 0x000fe200078e0a03 */
[----:B------:R-:W-:Y:S01]  /*1230*/  ISETP.GE.AND P0, PT, R21, RZ, PT ;  /* 0x000000ff1500720c */ /* 0x000fe20003f06270 */
[----:B------:R-:W-:Y:S01]  /*1240*/  IMAD R17, R3, R17, R18 ;  /* 0x0000001103117224 */ /* 0x000fe200078e0212 */
[----:B------:R-:W-:Y:S01]  /*1250*/  LOP3.LUT R21, R4, 0x68, RZ, 0xfc, !PT ;  /* 0x0000006804157812 */ /* 0x000fe200078efcff */
[----:B------:R-:W-:Y:S01]  /*1260*/  IMAD.HI.U32 R18, R5, R20, RZ ;  /* 0x0000001405127227 */ /* 0x000fe200078e00ff */
[----:B------:R-:W-:-:S02]  /*1270*/  IABS R48, R47 ;  /* 0x0000002f00307213 */ /* 0x000fc40000000000 */
[----:B------:R-:W-:Y:S01]  /*1280*/  IABS R22, R21 ;  /* 0x0000001500167213 */ /* 0x000fe20000000000 */
[--C-:B------:R-:W-:Y:S01]  /*1290*/  @!P6 IMAD.IADD R16, R16, 0x1, -R3.reuse ;  /* 0x000000011010e824 */ /* 0x100fe200078e0a03 */
[----:B------:R-:W-:Y:S01]  /*12a0*/  LOP3.LUT R49, R4, 0x38, RZ, 0xfc, !PT ;  /* 0x0000003804317812 */ /* 0x000fe200078efcff */
[--C-:B------:R-:W-:Y:S01]  /*12b0*/  @!P4 IMAD.IADD R12, R12, 0x1, -R3.reuse ;  /* 0x000000010c0cc824 */ /* 0x100fe200078e0a03 */
[----:B------:R-:W-:Y:S01]  /*12c0*/  ISETP.GE.AND P4, PT, R23, RZ, PT ;  /* 0x000000ff1700720c */ /* 0x000fe20003f86270 */
[----:B------:R-:W-:Y:S01]  /*12d0*/  IMAD.MOV R18, RZ, RZ, -R18 ;  /* 0x000000ffff127224 */ /* 0x000fe200078e0a12 */
[----:B------:R-:W-:Y:S01]  /*12e0*/  ISETP.GT.U32.AND P6, PT, R3, R16, PT ;  /* 0x000000100300720c */ /* 0x000fe20003fc4070 */
[----:B------:R-:W-:Y:S01]  /*12f0*/  @!P3 IMAD.IADD R13, R13, 0x1, -R3 ;  /* 0x000000010d0db824 */ /* 0x000fe200078e0a03 */
[C---:B------:R-:W-:Y:S01]  /*1300*/  ISETP.GT.U32.AND P3, PT, R3.reuse, R12, PT ;  /* 0x0000000c0300720c */ /* 0x040fe20003f64070 */
[----:B------:R-:W-:Y:S01]  /*1310*/  @!P1 IMAD.MOV R11, RZ, RZ, -R11 ;  /* 0x000000ffff0b9224 */ /* 0x000fe200078e0a0b */
[C---:B------:R-:W-:Y:S01]  /*1320*/  ISETP.GT.U32.AND P1, PT, R3.reuse, R17, PT ;  /* 0x000000110300720c */ /* 0x040fe20003f24070 */
[----:B------:R-:W-:Y:S01]  /*1330*/  IMAD R18, R3, R18, R20 ;  /* 0x0000001203127224 */ /* 0x000fe200078e0214 */
[C---:B------:R-:W-:Y:S01]  /*1340*/  LOP3.LUT R23, R4.reuse, 0x66, RZ, 0xfc, !PT ;  /* 0x0000006604177812 */ /* 0x040fe200078efcff */
[----:B------:R-:W-:Y:S01]  /*1350*/  @!P2 IMAD.MOV R8, RZ, RZ, -R8 ;  /* 0x000000ffff08a224 */ /* 0x000fe200078e0a08 */
[----:B------:R-:W-:Y:S01]  /*1360*/  ISETP.GE.AND P2, PT, R19, RZ, PT ;  /* 0x000000ff1300720c */ /* 0x000fe20003f46270 */
[----:B------:R-:W-:Y:S01]  /*1370*/  IMAD.HI.U32 R19, R5, R22, RZ ;  /* 0x0000001605137227 */ /* 0x000fe200078e00ff */
[----:B------:R-:W-:-:S02]  /*1380*/  LOP3.LUT R51, R4, 0x36, RZ, 0xfc, !PT ;  /* 0x0000003604337812 */ /* 0x000fc400078efcff */
[----:B------:R-:W-:Y:S01]  /*1390*/  IABS R50, R49 ;  /* 0x0000003100327213 */ /* 0x000fe20000000000 */
[----:B------:R-:W-:Y:S01]  /*13a0*/  @!P6 IMAD.IADD R16, R16, 0x1, -R3 ;  /* 0x000000011010e824 */ /* 0x000fe200078e0a03 */
[C---:B------:R-:W-:Y:S01]  /*13b0*/  ISETP.GT.U32.AND P6, PT, R3.reuse, R18, PT ;  /* 0x000000120300720c */ /* 0x040fe20003fc4070 */
[----:B------:R-:W-:Y:S01]  /*13c0*/  @!P5 IMAD.MOV R10, RZ, RZ, -R10 ;  /* 0x000000ffff0ad224 */ /* 0x000fe200078e0a0a */
[----:B------:R-:W-:Y:S01]  /*13d0*/  ISETP.GT.U32.AND P5, PT, R3, R13, PT ;  /* 0x0000000d0300720c */ /* 0x000fe20003fa4070 */
[----:B------:R-:W-:Y:S01]  /*13e0*/  IMAD.MOV R19, RZ, RZ, -R19 ;  /* 0x000000ffff137224 */ /* 0x000fe200078e0a13 */
[----:B------:R-:W-:Y:S01]  /*13f0*/  IABS R52, R51 ;  /* 0x0000003300347213 */ /* 0x000fe20000000000 */
[--C-:B------:R-:W-:Y:S01]  /*1400*/  @!P3 IMAD.IADD R12, R12, 0x1, -R3.reuse ;  /* 0x000000010c0cb824 */ /* 0x100fe200078e0a03 */
[----:B------:R-:W-:Y:S01]  /*1410*/  ISETP.GE.AND P3, PT, R24, RZ, PT ;  /* 0x000000ff1800720c */ /* 0x000fe20003f66270 */
[--C-:B------:R-:W-:Y:S01]  /*1420*/  @!P1 IMAD.IADD R17, R17, 0x1, -R3.reuse ;  /* 0x0000000111119824 */ /* 0x100fe200078e0a03 */
[----:B------:R-:W-:Y:S01]  /*1430*/  IABS R24, R23 ;  /* 0x0000001700187213 */ /* 0x000fe20000000000 */
[----:B------:R-:W-:Y:S01]  /*1440*/  IMAD R19, R3, R19, R22 ;  /* 0x0000001303137224 */ /* 0x000fe200078e0216 */
[----:B------:R-:W-:Y:S01]  /*1450*/  ISETP.GE.AND P1, PT, R21, RZ, PT ;  /* 0x000000ff1500720c */ /* 0x000fe20003f26270 */
[----:B------:R-:W-:Y:S01]  /*1460*/  @!P2 IMAD.MOV R12, RZ, RZ, -R12 ;  /* 0x000000ffff0ca224 */ /* 0x000fe200078e0a0c */
[----:B------:R-:W-:Y:S01]  /*1470*/  LOP3.LUT R55, R4, 0x32, RZ, 0xfc, !PT ;  /* 0x0000003204377812 */ /* 0x000fe200078efcff */
[--C-:B------:R-:W-:Y:S01]  /*1480*/  @!P6 IMAD.IADD R18, R18, 0x1, -R3.reuse ;  /* 0x000000011212e824 */ /* 0x100fe200078e0a03 */
[----:B------:R-:W-:Y:S01]  /*1490*/  ISETP.GT.U32.AND P6, PT, R3, R17, PT ;  /* 0x000000110300720c */ /* 0x000fe20003fc4070 */
[----:B------:R-:W-:Y:S01]  /*14a0*/  @!P5 IMAD.IADD R13, R13, 0x1, -R3 ;  /* 0x000000010d0dd824 */ /* 0x000fe200078e0a03 */
[----:B------:R-:W-:Y:S01]  /*14b0*/  ISETP.GT.U32.AND P2, PT, R3, R19, PT ;  /* 0x000000130300720c */ /* 0x000fe20003f44070 */
[----:B------:R-:W-:Y:S01]  /*14c0*/  IMAD.HI.U32 R20, R5, R24, RZ ;  /* 0x0000001805147227 */ /* 0x000fe200078e00ff */
[----:B------:R-:W-:-:S02]  /*14d0*/  ISETP.GE.AND P5, PT, R25, RZ, PT ;  /* 0x000000ff1900720c */ /* 0x000fc40003fa6270 */
[C---:B------:R-:W-:Y:S01]  /*14e0*/  LOP3.LUT R25, R4.reuse, 0x64, RZ, 0xfc, !PT ;  /* 0x0000006404197812 */ /* 0x040fe200078efcff */
[----:B------:R-:W-:Y:S01]  /*14f0*/  @!P0 IMAD.MOV R13, RZ, RZ, -R13 ;  /* 0x000000ffff0d8224 */ /* 0x000fe200078e0a0d */
[----:B------:R-:W-:Y:S01]  /*1500*/  ISETP.GT.U32.AND P0, PT, R3, R18, PT ;  /* 0x000000120300720c */ /* 0x000fe20003f04070 */
[----:B------:R-:W-:Y:S01]  /*1510*/  IMAD.HI.U32 R22, R5, R28, RZ ;  /* 0x0000001c05167227 */ /* 0x000fe200078e00ff */
[----:B------:R-:W-:Y:S02]  /*1520*/  IABS R26, R25 ;  /* 0x00000019001a7213 */ /* 0x000fe40000000000 */
[C---:B------:R-:W-:Y:S01]  /*1530*/  LOP3.LUT R57, R4.reuse, 0x30, RZ, 0xfc, !PT ;  /* 0x0000003004397812 */ /* 0x040fe200078efcff */
[--C-:B------:R-:W-:Y:S01]  /*1540*/  @!P6 IMAD.IADD R17, R17, 0x1, -R3.reuse ;  /* 0x000000011111e824 */ /* 0x100fe200078e0a03 */
[C---:B------:R-:W-:Y:S01]  /*1550*/  LOP3.LUT R59, R4.reuse, 0x2e, RZ, 0xfc, !PT ;  /* 0x0000002e043b7812 */ /* 0x040fe200078efcff */
[----:B------:R-:W-:Y:S01]  /*1560*/  @!P2 IMAD.IADD R19, R19, 0x1, -R3 ;  /* 0x000000011313a824 */ /* 0x000fe200078e0a03 */
[----:B------:R-:W-:Y:S01]  /*1570*/  ISETP.GE.AND P2, PT, R27, RZ, PT ;  /* 0x000000ff1b00720c */ /* 0x000fe20003f46270 */
[----:B------:R-:W-:Y:S01]  /*1580*/  @!P3 IMAD.MOV R17, RZ, RZ, -R17 ;  /* 0x000000ffff11b224 */ /* 0x000fe200078e0a11 */
[----:B------:R-:W-:Y:S01]  /*1590*/  LOP3.LUT R27, R4, 0x5e, RZ, 0xfc, !PT ;  /* 0x0000005e041b7812 */ /* 0x000fe200078efcff */
[----:B------:R-:W-:Y:S01]  /*15a0*/  IMAD.HI.U32 R21, R5, R26, RZ ;  /* 0x0000001a05157227 */ /* 0x000fe200078e00ff */
[----:B------:R-:W-:-:S02]  /*15b0*/  ISETP.GT.U32.AND P3, PT, R3, R19, PT ;  /* 0x000000130300720c */ /* 0x000fc40003f64070 */
[----:B------:R-:W-:Y:S01]  /*15c0*/  IABS R54, R59 ;  /* 0x0000003b00367213 */ /* 0x000fe20000000000 */
[----:B------:R-:W-:Y:S01]  /*15d0*/  @!P0 IMAD.IADD R18, R18, 0x1, -R3 ;  /* 0x0000000112128824 */ /* 0x000fe200078e0a03 */
[----:B------:R-:W-:Y:S01]  /*15e0*/  ISETP.GE.AND P0, PT, R25, RZ, PT ;  /* 0x000000ff1900720c */ /* 0x000fe20003f06270 */
[----:B------:R-:W-:Y:S01]  /*15f0*/  IMAD.MOV R20, RZ, RZ, -R20 ;  /* 0x000000ffff147224 */ /* 0x000fe200078e0a14 */
[C---:B------:R-:W-:Y:S01]  /*1600*/  LOP3.LUT R25, R4.reuse, 0x60, RZ, 0xfc, !PT ;  /* 0x0000006004197812 */ /* 0x040fe200078efcff */
[----:B------:R-:W-:Y:S01]  /*1610*/  IMAD.MOV R21, RZ, RZ, -R21 ;  /* 0x000000ffff157224 */ /* 0x000fe200078e0a15 */
[C---:B------:R-:W-:Y:S01]  /*1620*/  LOP3.LUT R63, R4.reuse, 0x10, RZ, 0xfc, !PT ;  /* 0x00000010043f7812 */ /* 0x040fe200078efcff */
[----:B------:R-:W-:Y:S01]  /*1630*/  IMAD.MOV R22, RZ, RZ, -R22 ;  /* 0x000000ffff167224 */ /* 0x000fe200078e0a16 */
[----:B------:R-:W-:Y:S01]  /*1640*/  LOP3.LUT R61, R4, 0x12, RZ, 0xfc, !PT ;  /* 0x00000012043d7812 */ /* 0x000fe200078efcff */
[C---:B------:R-:W-:Y:S01]  /*1650*/  IMAD R20, R3.reuse, R20, R24 ;  /* 0x0000001403147224 */ /* 0x040fe200078e0218 */
[----:B------:R-:W-:Y:S01]  /*1660*/  IABS R24, R25 ;  /* 0x0000001900187213 */ /* 0x000fe20000000000 */
[C---:B------:R-:W-:Y:S01]  /*1670*/  IMAD R21, R3.reuse, R21, R26 ;  /* 0x0000001503157224 */ /* 0x040fe200078e021a */
[----:B------:R-:W-:Y:S01]  /*1680*/  IABS R84, R63 ;  /* 0x0000003f00547213 */ /* 0x000fe20000000000 */
[C---:B------:R-:W-:Y:S01]  /*1690*/  IMAD R22, R3.reuse, R22, R28 ;  /* 0x0000001603167224 */ /* 0x040fe200078e021c */
[----:B------:R-:W-:Y:S01]  /*16a0*/  ISETP.GT.U32.AND P6, PT, R3, R20, PT ;  /* 0x000000140300720c */ /* 0x000fe20003fc4070 */
[----:B------:R-:W-:Y:S01]  /*16b0*/  @!P4 IMAD.MOV R16, RZ, RZ, -R16 ;  /* 0x000000ffff10c224 */ /* 0x000fe200078e0a10 */
[----:B------:R-:W-:Y:S01]  /*16c0*/  ISETP.GE.AND P4, PT, R23, RZ, PT ;  /* 0x000000ff1700720c */ /* 0x000fe20003f86270 */
[----:B------:R-:W-:Y:S01]  /*16d0*/  @!P5 IMAD.MOV R18, RZ, RZ, -R18 ;  /* 0x000000ffff12d224 */ /* 0x000fe200078e0a12 */
[----:B------:R-:W-:Y:S01]  /*16e0*/  ISETP.GT.U32.AND P5, PT, R3, R21, PT ;  /* 0x000000150300720c */ /* 0x000fe20003fa4070 */
[----:B------:R-:W-:Y:S01]  /*16f0*/  @!P3 IMAD.IADD R19, R19, 0x1, -R3 ;  /* 0x000000011313b824 */ /* 0x000fe200078e0a03 */
[----:B------:R-:W-:Y:S01]  /*1700*/  ISETP.GT.U32.AND P3, PT, R3, R22, PT ;  /* 0x000000160300720c */ /* 0x000fe20003f64070 */
[----:B------:R-:W-:Y:S01]  /*1710*/  IMAD.HI.U32 R23, R5, R24, RZ ;  /* 0x0000001805177227 */ /* 0x000fe200078e00ff */
[----:B------:R-:W-:-:S02]  /*1720*/  IABS R28, R27 ;  /* 0x0000001b001c7213 */ /* 0x000fc40000000000 */
[----:B------:R-:W-:Y:S01]  /*1730*/  LOP3.LUT R65, R4, 0xe, RZ, 0xfc, !PT ;  /* 0x0000000e04417812 */ /* 0x000fe200078efcff */
[----:B------:R-:W-:Y:S01]  /*1740*/  IMAD.MOV R23, RZ, RZ, -R23 ;  /* 0x000000ffff177224 */ /* 0x000fe200078e0a17 */
[----:B------:R-:W-:Y:S01]  /*1750*/  IABS R82, R61 ;  /* 0x0000003d00527213 */ /* 0x000fe20000000000 */
[--C-:B------:R-:W-:Y:S01]  /*1760*/  @!P6 IMAD.IADD R20, R20, 0x1, -R3.reuse ;  /* 0x000000011414e824 */ /* 0x100fe200078e0a03 */
[----:B------:R-:W-:Y:S01]  /*1770*/  IABS R86, R65 ;  /* 0x0000004100567213 */ /* 0x000fe20000000000 */
[----:B------:R-:W-:Y:S01]  /*1780*/  IMAD R23, R3, R23, R24 ;  /* 0x0000001703177224 */ /* 0x000fe200078e0218 */
[----:B------:R-:W-:Y:S01]  /*1790*/  LOP3.LUT R67, R4, 0xc, RZ, 0xfc, !PT ;  /* 0x0000000c04437812 */ /* 0x000fe200078efcff */
[--C-:B------:R-:W-:Y:S01]  /*17a0*/  @!P5 IMAD.IADD R21, R21, 0x1, -R3.reuse ;  /* 0x000000011515d824 */ /* 0x100fe200078e0a03 */
[C---:B------:R-:W-:Y:S01]  /*17b0*/  ISETP.GT.U32.AND P6, PT, R3.reuse, R20, PT ;  /* 0x000000140300720c */ /* 0x040fe20003fc4070 */
[----:B------:R-:W-:Y:S01]  /*17c0*/  @!P3 IMAD.IADD R22, R22, 0x1, -R3 ;  /* 0x000000011616b824 */ /* 0x000fe200078e0a03 */
[----:B------:R-:W-:Y:S01]  /*17d0*/  ISETP.GT.U32.AND P5, PT, R3, R23, PT ;  /* 0x000000170300720c */ /* 0x000fe20003fa4070 */
[----:B------:R-:W-:Y:S01]  /*17e0*/  IMAD.HI.U32 R26, R5, R32, RZ ;  /* 0x00000020051a7227 */ /* 0x000fe200078e00ff */
[----:B------:R-:W-:-:S02]  /*17f0*/  IABS R88, R67 ;  /* 0x0000004300587213 */ /* 0x000fc40000000000 */
[C---:B------:R-:W-:Y:S01]  /*1800*/  ISETP.GT.U32.AND P3, PT, R3.reuse, R22, PT ;  /* 0x000000160300720c */ /* 0x040fe20003f64070 */
[----:B------:R-:W-:Y:S01]  /*1810*/  @!P1 IMAD.MOV R19, RZ, RZ, -R19 ;  /* 0x000000ffff139224 */ /* 0x000fe200078e0a13 */
[----:B------:R-:W-:Y:S01]  /*1820*/  ISETP.GT.U32.AND P1, PT, R3, R21, PT ;  /* 0x000000150300720c */ /* 0x000fe20003f24070 */
[----:B------:R-:W-:Y:S01]  /*1830*/  IMAD.MOV R26, RZ, RZ, -R26 ;  /* 0x000000ffff1a7224 */ /* 0x000fe200078e0a1a */
[C---:B------:R-:W-:Y:S01]  /*1840*/  LOP3.LUT R69, R4.reuse, 0xa, RZ, 0xfc, !PT ;  /* 0x0000000a04457812 */ /* 0x040fe200078efcff */
[----:B------:R-:W-:Y:S01]  /*1850*/  IMAD.HI.U32 R24, R5, R28, RZ ;  /* 0x0000001c05187227 */ /* 0x000fe200078e00ff */
[C---:B------:R-:W-:Y:S02]  /*1860*/  LOP3.LUT R71, R4.reuse, 0x4, RZ, 0xfc, !PT ;  /* 0x0000000404477812 */ /* 0x040fe400078efcff */
[----:B------:R-:W-:Y:S01]  /*1870*/  IABS R90, R69 ;  /* 0x00000045005a7213 */ /* 0x000fe20000000000 */
[--C-:B------:R-:W-:Y:S01]  /*1880*/  @!P5 IMAD.IADD R23, R23, 0x1, -R3.reuse ;  /* 0x000000011717d824 */ /* 0x100fe200078e0a03 */
[----:B------:R-:W-:Y:S01]  /*1890*/  LOP3.LUT R73, R4, 0x2, RZ, 0xfc, !PT ;  /* 0x0000000204497812 */ /* 0x000fe200078efcff */
[C---:B------:R-:W-:Y:S01]  /*18a0*/  IMAD R26, R3.reuse, R26, R32 ;  /* 0x0000001a031a7224 */ /* 0x040fe200078e0220 */
[----:B------:R-:W-:Y:S01]  /*18b0*/  IABS R32, R35 ;  /* 0x0000002300207213 */ /* 0x000fe20000000000 */
[--C-:B------:R-:W-:Y:S01]  /*18c0*/  @!P3 IMAD.IADD R22, R22, 0x1, -R3.reuse ;  /* 0x000000011616b824 */ /* 0x100fe200078e0a03 */
[C---:B------:R-:W-:Y:S01]  /*18d0*/  ISETP.GT.U32.AND P5, PT, R3.reuse, R23, PT ;  /* 0x000000170300720c */ /* 0x040fe20003fa4070 */
[----:B------:R-:W-:Y:S01]  /*18e0*/  IMAD.MOV R24, RZ, RZ, -R24 ;  /* 0x000000ffff187224 */ /* 0x000fe200078e0a18 */
[----:B------:R-:W-:Y:S01]  /*18f0*/  IABS R96, R71 ;  /* 0x0000004700607213 */ /* 0x000fe20000000000 */
[----:B------:R-:W-:Y:S01]  /*1900*/  @!P2 IMAD.MOV R22, RZ, RZ, -R22 ;  /* 0x000000ffff16a224 */ /* 0x000fe200078e0a16 */
[C---:B------:R-:W-:Y:S01]  /*1910*/  ISETP.GT.U32.AND P2, PT, R3.reuse, R26, PT ;  /* 0x0000001a0300720c */ /* 0x040fe20003f44070 */
[----:B------:R-:W-:Y:S01]  /*1920*/  IMAD R24, R3, R24, R28 ;  /* 0x0000001803187224 */ /* 0x000fe200078e021c */
[----:B------:R-:W-:Y:S01]  /*1930*/  IABS R28, R33 ;  /* 0x00000021001c7213 */ /* 0x000fe20000000000 */
[--C-:B------:R-:W-:Y:S01]  /*1940*/  @!P6 IMAD.IADD R20, R20, 0x1, -R3.reuse ;  /* 0x000000011414e824 */ /* 0x100fe200078e0a03 */
[----:B------:R-:W-:Y:S01]  /*1950*/  ISETP.GE.AND P6, PT, R25, RZ, PT ;  /* 0x000000ff1900720c */ /* 0x000fe20003fc6270 */
[----:B------:R-:W-:Y:S01]  /*1960*/  @!P1 IMAD.IADD R21, R21, 0x1, -R3 ;  /* 0x0000000115159824 */ /* 0x000fe200078e0a03 */
[----:B------:R-:W-:Y:S01]  /*1970*/  ISETP.GT.U32.AND P1, PT, R3, R24, PT ;  /* 0x000000180300720c */ /* 0x000fe20003f24070 */
[----:B------:R-:W-:Y:S01]  /*1980*/  IMAD.HI.U32 R25, R5, R30, RZ ;  /* 0x0000001e05197227 */ /* 0x000fe200078e00ff */
[----:B------:R-:W-:-:S02]  /*1990*/  IABS R98, R73 ;  /* 0x0000004900627213 */ /* 0x000fc40000000000 */
[----:B------:R-:W-:Y:S01]  /*19a0*/  IABS R100, R4 ;  /* 0x0000000400647213 */ /* 0x000fe20000000000 */
[----:B------:R-:W-:Y:S01]  /*19b0*/  @!P4 IMAD.MOV R20, RZ, RZ, -R20 ;  /* 0x000000ffff14c224 */ /* 0x000fe200078e0a14 */
[----:B------:R-:W-:Y:S01]  /*19c0*/  ISETP.GE.AND P4, PT, R27, RZ, PT ;  /* 0x000000ff1b00720c */ /* 0x000fe20003f86270 */
[----:B------:R-:W-:Y:S01]  /*19d0*/  @!P5 IMAD.IADD R23, R23, 0x1, -R3 ;  /* 0x000000011717d824 */ /* 0x000fe200078e0a03 */
[----:B------:R-:W-:Y:S01]  /*19e0*/  ISETP.GE.AND P5, PT, R31, RZ, PT ;  /* 0x000000ff1f00720c */ /* 0x000fe20003fa6270 */
[----:B------:R-:W-:Y:S01]  /*19f0*/  IMAD.MOV R25, RZ, RZ, -R25 ;  /* 0x000000ffff197224 */ /* 0x000fe200078e0a19 */
[----:B------:R-:W-:Y:S01]  /*1a00*/  LOP3.LUT R31, R4, 0x56, RZ, 0xfc, !PT ;  /* 0x00000056041f7812 */ /* 0x000fe200078efcff */
[----:B------:R-:W-:-:S04]  /*1a10*/  IMAD.HI.U32 R27, R5, R28, RZ ;  /* 0x0000001c051b7227 */ /* 0x000fc800078e00ff */
[C---:B------:R-:W-:Y:S01]  /*1a20*/  IMAD R25, R3.reuse, R25, R30 ;  /* 0x0000001903197224 */ /* 0x040fe200078e021e */
[----:B------:R-:W-:Y:S01]  /*1a30*/  IABS R30, R31 ;  /* 0x0000001f001e7213 */ /* 0x000fe20000000000 */
[----:B------:R-:W-:Y:S02]  /*1a40*/  @!P2 IMAD.IADD R26, R26, 0x1, -R3 ;  /* 0x000000011a1aa824 */ /* 0x000fe400078e0a03 */
[----:B------:R-:W-:Y:S01]  /*1a50*/  IMAD.MOV R27, RZ, RZ, -R27 ;  /* 0x000000ffff1b7224 */ /* 0x000fe200078e0a1b */
[C---:B------:R-:W-:Y:S01]  /*1a60*/  ISETP.GT.U32.AND P3, PT, R3.reuse, R25, PT ;  /* 0x000000190300720c */ /* 0x040fe20003f64070 */
[----:B------:R-:W-:Y:S01]  /*1a70*/  @!P1 IMAD.IADD R24, R24, 0x1, -R3 ;  /* 0x0000000118189824 */ /* 0x000fe200078e0a03 */
[C---:B------:R-:W-:Y:S01]  /*1a80*/  ISETP.GT.U32.AND P2, PT, R3.reuse, R26, PT ;  /* 0x0000001a0300720c */ /* 0x040fe20003f44070 */
[----:B------:R-:W-:Y:S02]  /*1a90*/  IMAD R27, R3, R27, R28 ;  /* 0x0000001b031b7224 */ /* 0x000fe400078e021c */
[----:B------:R-:W-:Y:S01]  /*1aa0*/  IMAD.HI.U32 R28, R5, R30, RZ ;  /* 0x0000001e051c7227 */ /* 0x000fe200078e00ff */
[----:B------:R-:W-:-:S03]  /*1ab0*/  ISETP.GT.U32.AND P1, PT, R3, R24, PT ;  /* 0x000000180300720c */ /* 0x000fc60003f24070 */
[----:B------:R-:W-:Y:S01]  /*1ac0*/  @!P6 IMAD.MOV R23, RZ, RZ, -R23 ;  /* 0x000000ffff17e224 */ /* 0x000fe200078e0a17 */
[----:B------:R-:W-:Y:S01]  /*1ad0*/  ISETP.GT.U32.AND P6, PT, R3, R27, PT ;  /* 0x0000001b0300720c */ /* 0x000fe20003fc4070 */
[----:B------:R-:W-:Y:S02]  /*1ae0*/  IMAD.MOV R28, RZ, RZ, -R28 ;  /* 0x000000ffff1c7224 */ /* 0x000fe400078e0a1c */
[----:B------:R-:W-:Y:S01]  /*1af0*/  @!P0 IMAD.MOV R21, RZ, RZ, -R21 ;  /* 0x000000ffff158224 */ /* 0x000fe200078e0a15 */
[----:B------:R-:W-:Y:S01]  /*1b00*/  ISETP.GE.AND P0, PT, R29, RZ, PT ;  /* 0x000000ff1d00720c */ /* 0x000fe20003f06270 */
[----:B------:R-:W-:Y:S02]  /*1b10*/  IMAD R28, R3, R28, R30 ;  /* 0x0000001c031c7224 */ /* 0x000fe400078e021e */
[----:B------:R-:W-:-:S04]  /*1b20*/  IMAD.HI.U32 R29, R5, R32, RZ ;  /* 0x00000020051d7227 */ /* 0x000fc800078e00ff */
[----:B------:R-:W-:Y:S01]  /*1b30*/  @!P2 IMAD.IADD R26, R26, 0x1, -R3 ;  /* 0x000000011a1aa824 */ /* 0x000fe200078e0a03 */
[----:B------:R-:W-:Y:S01]  /*1b40*/  ISETP.GT.U32.AND P2, PT, R3, R28, PT ;  /* 0x0000001c0300720c */ /* 0x000fe20003f44070 */
[----:B------:R-:W-:Y:S02]  /*1b50*/  IMAD.MOV R29, RZ, RZ, -R29 ;  /* 0x000000ffff1d7224 */ /* 0x000fe400078e0a1d */
[--C-:B------:R-:W-:Y:S01]  /*1b60*/  @!P1 IMAD.IADD R24, R24, 0x1, -R3.reuse ;  /* 0x0000000118189824 */ /* 0x100fe200078e0a03 */
[----:B------:R-:W-:Y:S01]  /*1b70*/  ISETP.GE.AND P1, PT, R33, RZ, PT ;  /* 0x000000ff2100720c */ /* 0x000fe20003f26270 */
[--C-:B------:R-:W-:Y:S01]  /*1b80*/  @!P6 IMAD.IADD R27, R27, 0x1, -R3.reuse ;  /* 0x000000011b1be824 */ /* 0x100fe200078e0a03 */
[C---:B------:R-:W-:Y:S01]  /*1b90*/  LOP3.LUT R33, R4.reuse, 0x52, RZ, 0xfc, !PT ;  /* 0x0000005204217812 */ /* 0x040fe200078efcff */
[C---:B------:R-:W-:Y:S01]  /*1ba0*/  IMAD R29, R3.reuse, R29, R32 ;  /* 0x0000001d031d7224 */ /* 0x040fe200078e0220 */
[----:B------:R-:W-:Y:S01]  /*1bb0*/  LOP3.LUT R32, R4, 0x4e, RZ, 0xfc, !PT ;  /* 0x0000004e04207812 */ /* 0x000fe200078efcff */
[----:B------:R-:W-:Y:S01]  /*1bc0*/  @!P4 IMAD.MOV R24, RZ, RZ, -R24 ;  /* 0x000000ffff18c224 */ /* 0x000fe200078e0a18 */
[----:B------:R-:W-:Y:S01]  /*1bd0*/  IABS R34, R33 ;  /* 0x0000002100227213 */ /* 0x000fe20000000000 */
[----:B------:R-:W-:Y:S01]  /*1be0*/  @!P5 IMAD.MOV R26, RZ, RZ, -R26 ;  /* 0x000000ffff1ad224 */ /* 0x000fe200078e0a1a */
[----:B------:R-:W-:Y:S01]  /*1bf0*/  ISETP.GT.U32.AND P4, PT, R3, R27, PT ;  /* 0x0000001b0300720c */ /* 0x000fe20003f84070 */
[--C-:B------:R-:W-:Y:S01]  /*1c00*/  @!P3 IMAD.IADD R25, R25, 0x1, -R3.reuse ;  /* 0x000000011919b824 */ /* 0x100fe200078e0a03 */
[----:B------:R-:W-:Y:S01]  /*1c10*/  ISETP.GT.U32.AND P5, PT, R3, R29, PT ;  /* 0x0000001d0300720c */ /* 0x000fe20003fa4070 */
[----:B------:R-:W-:Y:S01]  /*1c20*/  @!P2 IMAD.IADD R28, R28, 0x1, -R3 ;  /* 0x000000011c1ca824 */ /* 0x000fe200078e0a03 */
[----:B------:R-:W-:Y:S01]  /*1c30*/  IABS R36, R32 ;  /* 0x0000002000247213 */ /* 0x000fe20000000000 */
[----:B------:R-:W-:Y:S01]  /*1c40*/  IMAD.HI.U32 R30, R5, R34, RZ ;  /* 0x00000022051e7227 */ /* 0x000fe200078e00ff */
[----:B------:R-:W-:-:S02]  /*1c50*/  ISETP.GT.U32.AND P3, PT, R3, R25, PT ;  /* 0x000000190300720c */ /* 0x000fc40003f64070 */
[----:B------:R-:W-:Y:S01]  /*1c60*/  ISETP.GT.U32.AND P2, PT, R3, R28, PT ;  /* 0x0000001c0300720c */ /* 0x000fe20003f44070 */
[----:B------:R-:W-:Y:S01]  /*1c70*/  IMAD.MOV R30, RZ, RZ, -R30 ;  /* 0x000000ffff1e7224 */ /* 0x000fe200078e0a1e */
[----:B------:R-:W-:Y:S01]  /*1c80*/  ISETP.GE.AND P6, PT, R35, RZ, PT ;  /* 0x000000ff2300720c */ /* 0x000fe20003fc6270 */
[----:B------:R-:W-:Y:S01]  /*1c90*/  IMAD R2, R2, UR4, RZ ;  /* 0x0000000402027c24 */ /* 0x000fe2000f8e02ff */
[----:B------:R-:W-:Y:S01]  /*1ca0*/  ULDC UR4, c[0x0][0x240] ;  /* 0x0000900000047ab9 */ /* 0x000fe20000000800 */
[--C-:B------:R-:W-:Y:S02]  /*1cb0*/  @!P4 IMAD.IADD R27, R27, 0x1, -R3.reuse ;  /* 0x000000011b1bc824 */ /* 0x100fe400078e0a03 */
[----:B------:R-:W-:Y:S02]  /*1cc0*/  IMAD R30, R3, R30, R34 ;  /* 0x0000001e031e7224 */ /* 0x000fe400078e0222 */
[----:B------:R-:W-:Y:S02]  /*1cd0*/  @!P5 IMAD.IADD R29, R29, 0x1, -R3 ;  /* 0x000000011d1dd824 */ /* 0x000fe400078e0a03 */
[----:B------:R-:W-:Y:S01]  /*1ce0*/  @!P1 IMAD.MOV R27, RZ, RZ, -R27 ;  /* 0x000000ffff1b9224 */ /* 0x000fe200078e0a1b */
[----:B------:R-:W-:Y:S01]  /*1cf0*/  ISETP.GT.U32.AND P1, PT, R3, R30, PT ;  /* 0x0000001e0300720c */ /* 0x000fe20003f24070 */
[--C-:B------:R-:W-:Y:S01]  /*1d00*/  @!P3 IMAD.IADD R25, R25, 0x1, -R3.reuse ;  /* 0x000000011919b824 */ /* 0x100fe200078e0a03 */
[----:B------:R-:W-:Y:S01]  /*1d10*/  ISETP.GT.U32.AND P5, PT, R3, R29, PT ;  /* 0x0000001d0300720c */ /* 0x000fe20003fa4070 */
[----:B------:R-:W-:Y:S01]  /*1d20*/  @!P2 IMAD.IADD R28, R28, 0x1, -R3 ;  /* 0x000000011c1ca824 */ /* 0x000fe200078e0a03 */
[----:B------:R-:W-:Y:S01]  /*1d30*/  ISETP.GE.AND P3, PT, R31, RZ, PT ;  /* 0x000000ff1f00720c */ /* 0x000fe20003f66270 */
[----:B------:R-:W-:Y:S01]  /*1d40*/  @!P0 IMAD.MOV R25, RZ, RZ, -R25 ;  /* 0x000000ffff198224 */ /* 0x000fe200078e0a19 */
[----:B------:R-:W-:Y:S01]  /*1d50*/  ISETP.GE.AND P2, PT, R32, RZ, PT ;  /* 0x000000ff2000720c */ /* 0x000fe20003f46270 */
[----:B------:R-:W-:Y:S01]  /*1d60*/  IMAD.HI.U32 R32, R5, R36, RZ ;  /* 0x0000002405207227 */ /* 0x000fe200078e00ff */
[----:B------:R-:W-:-:S02]  /*1d70*/  LOP3.LUT R31, R4, 0x50, RZ, 0xfc, !PT ;  /* 0x00000050041f7812 */ /* 0x000fc400078efcff */
[----:B------:R-:W-:Y:S01]  /*1d80*/  ISETP.GE.AND P0, PT, R33, RZ, PT ;  /* 0x000000ff2100720c */ /* 0x000fe20003f06270 */
[----:B------:R-:W-:Y:S01]  /*1d90*/  IMAD.MOV R32, RZ, RZ, -R32 ;  /* 0x000000ffff207224 */ /* 0x000fe200078e0a20 */
[----:B------:R-:W-:Y:S01]  /*1da0*/  ISETP.GE.AND P4, PT, R31, RZ, PT ;  /* 0x000000ff1f00720c */ /* 0x000fe20003f86270 */
[--C-:B------:R-:W-:Y:S01]  /*1db0*/  @!P1 IMAD.IADD R30, R30, 0x1, -R3.reuse ;  /* 0x000000011e1e9824 */ /* 0x100fe200078e0a03 */
[----:B------:R-:W-:Y:S01]  /*1dc0*/  IABS R31, R31 ;  /* 0x0000001f001f7213 */ /* 0x000fe20000000000 */
[----:B------:R-:W-:Y:S01]  /*1dd0*/  @!P5 IMAD.IADD R29, R29, 0x1, -R3 ;  /* 0x000000011d1dd824 */ /* 0x000fe200078e0a03 */
[----:B------:R-:W-:Y:S01]  /*1de0*/  LOP3.LUT R33, R4, 0x4c, RZ, 0xfc, !PT ;  /* 0x0000004c04217812 */ /* 0x000fe200078efcff */
[C---:B------:R-:W-:Y:S01]  /*1df0*/  IMAD R32, R3.reuse, R32, R36 ;  /* 0x0000002003207224 */ /* 0x040fe200078e0224 */
[----:B------:R-:W-:Y:S01]  /*1e00*/  ISETP.GT.U32.AND P1, PT, R3, R30, PT ;  /* 0x0000001e0300720c */ /* 0x000fe20003f24070 */
[----:B------:R-:W-:Y:S01]  /*1e10*/  IMAD.MOV.U32 R34, RZ, RZ, R31 ;  /* 0x000000ffff227224 */ /* 0x000fe200078e001f */
[----:B------:R-:W-:Y:S01]  /*1e20*/  IABS R38, R33 ;  /* 0x0000002100267213 */ /* 0x000fe20000000000 */
[----:B------:R-:W-:Y:S01]  /*1e30*/  @!P3 IMAD.MOV R28, RZ, RZ, -R28 ;  /* 0x000000ffff1cb224 */ /* 0x000fe200078e0a1c */
[----:B------:R-:W-:Y:S01]  /*1e40*/  ISETP.GE.AND P3, PT, R33, RZ, PT ;  /* 0x000000ff2100720c */ /* 0x000fe20003f66270 */
[----:B------:R-:W-:Y:S01]  /*1e50*/  @!P6 IMAD.MOV R29, RZ, RZ, -R29 ;  /* 0x000000ffff1de224 */ /* 0x000fe200078e0a1d */
[----:B------:R-:W-:Y:S01]  /*1e60*/  ISETP.GT.U32.AND P6, PT, R3, R32, PT ;  /* 0x000000200300720c */ /* 0x000fe20003fc4070 */
[----:B------:R-:W-:Y:S01]  /*1e70*/  IMAD.HI.U32 R31, R5, R34, RZ ;  /* 0x00000022051f7227 */ /* 0x000fe200078e00ff */
[----:B------:R-:W-:-:S03]  /*1e80*/  IABS R36, R37 ;  /* 0x0000002500247213 */ /* 0x000fc60000000000 */
[----:B------:R-:W-:-:S04]  /*1e90*/  IMAD.HI.U32 R33, R5, R38, RZ ;  /* 0x0000002605217227 */ /* 0x000fc800078e00ff */
[----:B------:R-:W-:Y:S02]  /*1ea0*/  IMAD.MOV R31, RZ, RZ, -R31 ;  /* 0x000000ffff1f7224 */ /* 0x000fe400078e0a1f */
[----:B------:R-:W-:Y:S02]  /*1eb0*/  IMAD.MOV R33, RZ, RZ, -R33 ;  /* 0x000000ffff217224 */ /* 0x000fe400078e0a21 */
[C---:B------:R-:W-:Y:S02]  /*1ec0*/  IMAD R31, R3.reuse, R31, R34 ;  /* 0x0000001f031f7224 */ /* 0x040fe400078e0222 */
[C---:B------:R-:W-:Y:S01]  /*1ed0*/  IMAD R33, R3.reuse, R33, R38 ;  /* 0x0000002103217224 */ /* 0x040fe200078e0226 */
[----:B------:R-:W-:Y:S01]  /*1ee0*/  IABS R38, R39 ;  /* 0x0000002700267213 */ /* 0x000fe20000000000 */
[--C-:B------:R-:W-:Y:S01]  /*1ef0*/  @!P1 IMAD.IADD R30, R30, 0x1, -R3.reuse ;  /* 0x000000011e1e9824 */ /* 0x100fe200078e0a03 */
[C---:B------:R-:W-:Y:S01]  /*1f00*/  ISETP.GT.U32.AND P5, PT, R3.reuse, R31, PT ;  /* 0x0000001f0300720c */ /* 0x040fe20003fa4070 */
[----:B------:R-:W-:Y:S01]  /*1f10*/  @!P6 IMAD.IADD R32, R32, 0x1, -R3 ;  /* 0x000000012020e824 */ /* 0x000fe200078e0a03 */
[----:B------:R-:W-:Y:S01]  /*1f20*/  ISETP.GT.U32.AND P1, PT, R3, R33, PT ;  /* 0x000000210300720c */ /* 0x000fe20003f24070 */
[----:B------:R-:W-:-:S03]  /*1f30*/  IMAD.HI.U32 R34, R5, R36, RZ ;  /* 0x0000002405227227 */ /* 0x000fc600078e00ff */
[----:B------:R-:W-:Y:S01]  /*1f40*/  ISETP.GT.U32.AND P6, PT, R3, R32, PT ;  /* 0x000000200300720c */ /* 0x000fe20003fc4070 */
[----:B------:R-:W-:Y:S02]  /*1f50*/  IMAD.MOV R34, RZ, RZ, -R34 ;  /* 0x000000ffff227224 */ /* 0x000fe400078e0a22 */
[----:B------:R-:W-:-:S04]  /*1f60*/  IMAD.HI.U32 R35, R5, R38, RZ ;  /* 0x0000002605237227 */ /* 0x000fc800078e00ff */
[--C-:B------:R-:W-:Y:S02]  /*1f70*/  @!P5 IMAD.IADD R31, R31, 0x1, -R3.reuse ;  /* 0x000000011f1fd824 */ /* 0x100fe400078e0a03 */
[--C-:B------:R-:W-:Y:S02]  /*1f80*/  @!P1 IMAD.IADD R33, R33, 0x1, -R3.reuse ;  /* 0x0000000121219824 */ /* 0x100fe400078e0a03 */
[C---:B------:R-:W-:Y:S01]  /*1f90*/  IMAD R34, R3.reuse, R34, R36 ;  /* 0x0000002203227224 */ /* 0x040fe200078e0224 */
[C---:B------:R-:W-:Y:S01]  /*1fa0*/  ISETP.GT.U32.AND P5, PT, R3.reuse, R31, PT ;  /* 0x0000001f0300720c */ /* 0x040fe20003fa4070 */
[----:B------:R-:W-:Y:S01]  /*1fb0*/  @!P6 IMAD.IADD R32, R32, 0x1, -R3 ;  /* 0x000000012020e824 */ /* 0x000fe200078e0a03 */
[C---:B------:R-:W-:Y:S01]  /*1fc0*/  ISETP.GT.U32.AND P1, PT, R3.reuse, R33, PT ;  /* 0x000000210300720c */ /* 0x040fe20003f24070 */
[----:B------:R-:W-:Y:S01]  /*1fd0*/  @!P0 IMAD.MOV R30, RZ, RZ, -R30 ;  /* 0x000000ffff1e8224 */ /* 0x000fe200078e0a1e */
[----:B------:R-:W-:Y:S01]  /*1fe0*/  ISETP.GT.U32.AND P6, PT, R3, R34, PT ;  /* 0x000000220300720c */ /* 0x000fe20003fc4070 */
[----:B------:R-:W-:Y:S01]  /*1ff0*/  IMAD.MOV R35, RZ, RZ, -R35 ;  /* 0x000000ffff237224 */ /* 0x000fe200078e0a23 */
[----:B------:R-:W-:Y:S01]  /*2000*/  ISETP.GE.AND P0, PT, R37, RZ, PT ;  /* 0x000000ff2500720c */ /* 0x000fe20003f06270 */
[----:B------:R-:W-:Y:S01]  /*2010*/  @!P2 IMAD.MOV R32, RZ, RZ, -R32 ;  /* 0x000000ffff20a224 */ /* 0x000fe200078e0a20 */
[----:B------:R-:W-:Y:S01]  /*2020*/  LOP3.LUT R37, R4, 0x44, RZ, 0xfc, !PT ;  /* 0x0000004404257812 */ /* 0x000fe200078efcff */
[----:B------:R-:W-:Y:S01]  /*2030*/  IMAD R36, R3, R35, R38 ;  /* 0x0000002303247224 */ /* 0x000fe200078e0226 */
[----:B------:R-:W-:Y:S01]  /*2040*/  ISETP.GE.AND P2, PT, R41, RZ, PT ;  /* 0x000000ff2900720c */ /* 0x000fe20003f46270 */
[----:B------:R-:W-:Y:S01]  /*2050*/  IMAD.HI.U32 R35, R5, R40, RZ ;  /* 0x0000002805237227 */ /* 0x000fe200078e00ff */
[----:B------:R-:W-:-:S02]  /*2060*/  IABS R38, R37 ;  /* 0x0000002500267213 */ /* 0x000fc40000000000 */
[C---:B------:R-:W-:Y:S01]  /*2070*/  LOP3.LUT R41, R4.reuse, 0x40, RZ, 0xfc, !PT ;  /* 0x0000004004297812 */ /* 0x040fe200078efcff */
[--C-:B------:R-:W-:Y:S01]  /*2080*/  @!P5 IMAD.IADD R31, R31, 0x1, -R3.reuse ;  /* 0x000000011f1fd824 */ /* 0x100fe200078e0a03 */
[----:B------:R-:W-:Y:S01]  /*2090*/  ISETP.GE.AND P5, PT, R39, RZ, PT ;  /* 0x000000ff2700720c */ /* 0x000fe20003fa6270 */
[--C-:B------:R-:W-:Y:S01]  /*20a0*/  @!P1 IMAD.IADD R33, R33, 0x1, -R3.reuse ;  /* 0x0000000121219824 */ /* 0x100fe200078e0a03 */
[----:B------:R-:W-:Y:S01]  /*20b0*/  LOP3.LUT R39, R4, 0x42, RZ, 0xfc, !PT ;  /* 0x0000004204277812 */ /* 0x000fe200078efcff */
[----:B------:R-:W-:Y:S01]  /*20c0*/  @!P6 IMAD.IADD R34, R34, 0x1, -R3 ;  /* 0x000000012222e824 */ /* 0x000fe200078e0a03 */
[----:B------:R-:W-:Y:S01]  /*20d0*/  ISETP.GE.AND P6, PT, R37, RZ, PT ;  /* 0x000000ff2500720c */ /* 0x000fe20003fc6270 */
[----:B------:R-:W-:Y:S01]  /*20e0*/  @!P4 IMAD.MOV R31, RZ, RZ, -R31 ;  /* 0x000000ffff1fc224 */ /* 0x000fe200078e0a1f */
[C---:B------:R-:W-:Y:S01]  /*20f0*/  ISETP.GT.U32.AND P4, PT, R3.reuse, R36, PT ;  /* 0x000000240300720c */ /* 0x040fe20003f84070 */
[----:B------:R-:W-:Y:S01]  /*2100*/  @!P3 IMAD.MOV R33, RZ, RZ, -R33 ;  /* 0x000000ffff21b224 */ /* 0x000fe200078e0a21 */
[----:B------:R-:W-:Y:S01]  /*2110*/  ISETP.GT.U32.AND P3, PT, R3, R34, PT ;  /* 0x000000220300720c */ /* 0x000fe20003f64070 */
[----:B------:R-:W-:Y:S01]  /*2120*/  IMAD.HI.U32 R37, R5, R38, RZ ;  /* 0x0000002605257227 */ /* 0x000fe200078e00ff */
[----:B------:R-:W-:-:S02]  /*2130*/  IABS R44, R41 ;  /* 0x00000029002c7213 */ /* 0x000fc40000000000 */
[----:B------:R-:W-:Y:S01]  /*2140*/  IABS R42, R39 ;  /* 0x00000027002a7213 */ /* 0x000fe20000000000 */
[----:B------:R-:W-:Y:S02]  /*2150*/  IMAD.MOV R37, RZ, RZ, -R37 ;  /* 0x000000ffff257224 */ /* 0x000fe400078e0a25 */
[----:B------:R-:W-:Y:S02]  /*2160*/  IMAD.MOV R35, RZ, RZ, -R35 ;  /* 0x000000ffff237224 */ /* 0x000fe400078e0a23 */
[C---:B------:R-:W-:Y:S02]  /*2170*/  IMAD R37, R3.reuse, R37, R38 ;  /* 0x0000002503257224 */ /* 0x040fe400078e0226 */
[--C-:B------:R-:W-:Y:S02]  /*2180*/  @!P4 IMAD.IADD R36, R36, 0x1, -R3.reuse ;  /* 0x000000012424c824 */ /* 0x100fe400078e0a03 */
[----:B------:R-:W-:Y:S01]  /*2190*/  @!P3 IMAD.IADD R34, R34, 0x1, -R3 ;  /* 0x000000012222b824 */ /* 0x000fe200078e0a03 */
[C---:B------:R-:W-:Y:S01]  /*21a0*/  ISETP.GT.U32.AND P3, PT, R3.reuse, R37, PT ;  /* 0x000000250300720c */ /* 0x040fe20003f64070 */
[C---:B------:R-:W-:Y:S01]  /*21b0*/  IMAD R35, R3.reuse, R35, R40 ;  /* 0x0000002303237224 */ /* 0x040fe200078e0228 */
[----:B------:R-:W-:Y:S01]  /*21c0*/  ISETP.GT.U32.AND P4, PT, R3, R36, PT ;  /* 0x000000240300720c */ /* 0x000fe20003f84070 */
[----:B------:R-:W-:-:S02]  /*21d0*/  @!P0 IMAD.MOV R34, RZ, RZ, -R34 ;  /* 0x000000ffff228224 */ /* 0x000fc400078e0a22 */
[----:B------:R-:W-:Y:S01]  /*21e0*/  IMAD.HI.U32 R38, R5, R42, RZ ;  /* 0x0000002a05267227 */ /* 0x000fe200078e00ff */
[----:B------:R-:W-:-:S03]  /*21f0*/  ISETP.GT.U32.AND P1, PT, R3, R35, PT ;  /* 0x000000230300720c */ /* 0x000fc60003f24070 */
[----:B------:R-:W-:Y:S02]  /*2200*/  IMAD.MOV R38, RZ, RZ, -R38 ;  /* 0x000000ffff267224 */ /* 0x000fe400078e0a26 */
[----:B------:R-:W-:-:S04]  /*2210*/  IMAD.HI.U32 R40, R5, R46, RZ ;  /* 0x0000002e05287227 */ /* 0x000fc800078e00ff */
[--C-:B------:R-:W-:Y:S01]  /*2220*/  @!P3 IMAD.IADD R37, R37, 0x1, -R3.reuse ;  /* 0x000000012525b824 */ /* 0x100fe200078e0a03 */
[----:B------:R-:W-:Y:S01]  /*2230*/  ISETP.GE.AND P3, PT, R43, RZ, PT ;  /* 0x000000ff2b00720c */ /* 0x000fe20003f66270 */
[----:B------:R-:W-:Y:S01]  /*2240*/  @!P4 IMAD.IADD R36, R36, 0x1, -R3 ;  /* 0x000000012424c824 */ /* 0x000fe200078e0a03 */
[----:B------:R-:W-:Y:S01]  /*2250*/  ISETP.GE.AND P4, PT, R39, RZ, PT ;  /* 0x000000ff2700720c */ /* 0x000fe20003f86270 */
[----:B------:R-:W-:Y:S01]  /*2260*/  IMAD.HI.U32 R39, R5, R44, RZ ;  /* 0x0000002c05277227 */ /* 0x000fe200078e00ff */
[----:B------:R-:W-:-:S03]  /*2270*/  ISETP.GT.U32.AND P0, PT, R3, R37, PT ;  /* 0x000000250300720c */ /* 0x000fc60003f04070 */
[----:B------:R-:W-:Y:S02]  /*2280*/  @!P1 IMAD.IADD R35, R35, 0x1, -R3 ;  /* 0x0000000123239824 */ /* 0x000fe400078e0a03 */
[----:B------:R-:W-:Y:S02]  /*2290*/  IMAD.MOV R39, RZ, RZ, -R39 ;  /* 0x000000ffff277224 */ /* 0x000fe400078e0a27 */
[C---:B------:R-:W-:Y:S01]  /*22a0*/  IMAD R38, R3.reuse, R38, R42 ;  /* 0x0000002603267224 */ /* 0x040fe200078e022a */
[C---:B------:R-:W-:Y:S01]  /*22b0*/  ISETP.GT.U32.AND P1, PT, R3.reuse, R35, PT ;  /* 0x000000230300720c */ /* 0x040fe20003f24070 */
[C---:B------:R-:W-:Y:S02]  /*22c0*/  IMAD R39, R3.reuse, R39, R44 ;  /* 0x0000002703277224 */ /* 0x040fe400078e022c */
[----:B------:R-:W-:Y:S01]  /*22d0*/  @!P5 IMAD.MOV R36, RZ, RZ, -R36 ;  /* 0x000000ffff24d224 */ /* 0x000fe200078e0a24 */
[----:B------:R-:W-:Y:S01]  /*22e0*/  ISETP.GT.U32.AND P5, PT, R3, R38, PT ;  /* 0x000000260300720c */ /* 0x000fe20003fa4070 */
[----:B------:R-:W-:Y:S01]  /*22f0*/  @!P0 IMAD.IADD R37, R37, 0x1, -R3 ;  /* 0x0000000125258824 */ /* 0x000fe200078e0a03 */
[----:B------:R-:W-:Y:S01]  /*2300*/  ISETP.GT.U32.AND P0, PT, R3, R39, PT ;  /* 0x000000270300720c */ /* 0x000fe20003f04070 */
[----:B------:R-:W-:-:S02]  /*2310*/  IMAD.MOV R40, RZ, RZ, -R40 ;  /* 0x000000ffff287224 */ /* 0x000fc400078e0a28 */
[----:B------:R-:W-:Y:S02]  /*2320*/  @!P6 IMAD.MOV R37, RZ, RZ, -R37 ;  /* 0x000000ffff25e224 */ /* 0x000fe400078e0a25 */
[----:B------:R-:W-:Y:S02]  /*2330*/  IMAD R40, R3, R40, R46 ;  /* 0x0000002803287224 */ /* 0x000fe400078e022e */
[--C-:B------:R-:W-:Y:S01]  /*2340*/  @!P1 IMAD.IADD R35, R35, 0x1, -R3.reuse ;  /* 0x0000000123239824 */ /* 0x100fe200078e0a03 */
[----:B------:R-:W-:Y:S01]  /*2350*/  ISETP.GE.AND P1, PT, R41, RZ, PT ;  /* 0x000000ff2900720c */ /* 0x000fe20003f26270 */
[----:B------:R-:W-:Y:S01]  /*2360*/  IMAD.HI.U32 R42, R5, R48, RZ ;  /* 0x00000030052a7227 */ /* 0x000fe200078e00ff */
[----:B------:R-:W-:Y:S02]  /*2370*/  LOP3.LUT R41, R4, 0x3c, RZ, 0xfc, !PT ;  /* 0x0000003c04297812 */ /* 0x000fe400078efcff */
[----:B------:R-:W-:Y:S01]  /*2380*/  ISETP.GT.U32.AND P6, PT, R3, R40, PT ;  /* 0x000000280300720c */ /* 0x000fe20003fc4070 */
[----:B------:R-:W-:Y:S01]  /*2390*/  @!P0 IMAD.IADD R39, R39, 0x1, -R3 ;  /* 0x0000000127278824 */ /* 0x000fe200078e0a03 */
[----:B------:R-:W-:Y:S01]  /*23a0*/  IABS R46, R41 ;  /* 0x00000029002e7213 */ /* 0x000fe20000000000 */
[----:B------:R-:W-:Y:S01]  /*23b0*/  @!P2 IMAD.MOV R35, RZ, RZ, -R35 ;  /* 0x000000ffff23a224 */ /* 0x000fe200078e0a23 */
[----:B------:R-:W-:Y:S01]  /*23c0*/  ISETP.GE.AND P2, PT, R41, RZ, PT ;  /* 0x000000ff2900720c */ /* 0x000fe20003f46270 */
[----:B------:R-:W-:Y:S01]  /*23d0*/  @!P5 IMAD.IADD R38, R38, 0x1, -R3 ;  /* 0x000000012626d824 */ /* 0x000fe200078e0a03 */
[----:B------:R-:W-:Y:S01]  /*23e0*/  ISETP.GT.U32.AND P0, PT, R3, R39, PT ;  /* 0x000000270300720c */ /* 0x000fe20003f04070 */
[----:B------:R-:W-:-:S03]  /*23f0*/  IMAD.HI.U32 R41, R5, R46, RZ ;  /* 0x0000002e05297227 */ /* 0x000fc600078e00ff */
[C---:B------:R-:W-:Y:S01]  /*2400*/  ISETP.GT.U32.AND P5, PT, R3.reuse, R38, PT ;  /* 0x000000260300720c */ /* 0x040fe20003fa4070 */
[----:B------:R-:W-:Y:S02]  /*2410*/  IMAD.MOV R41, RZ, RZ, -R41 ;  /* 0x000000ffff297224 */ /* 0x000fe400078e0a29 */
[----:B------:R-:W-:Y:S02]  /*2420*/  IMAD.MOV R42, RZ, RZ, -R42 ;  /* 0x000000ffff2a7224 */ /* 0x000fe400078e0a2a */
[C---:B------:R-:W-:Y:S02]  /*2430*/  IMAD R41, R3.reuse, R41, R46 ;  /* 0x0000002903297224 */ /* 0x040fe400078e022e */
[----:B------:R-:W-:Y:S02]  /*2440*/  IMAD R42, R3, R42, R48 ;  /* 0x0000002a032a7224 */ /* 0x000fe400078e0230 */
[--C-:B------:R-:W-:Y:S01]  /*2450*/  @!P0 IMAD.IADD R39, R39, 0x1, -R3.reuse ;  /* 0x0000000127278824 */ /* 0x100fe200078e0a03 */
[C---:B------:R-:W-:Y:S01]  /*2460*/  ISETP.GT.U32.AND P0, PT, R3.reuse, R41, PT ;  /* 0x000000290300720c */ /* 0x040fe20003f04070 */
[--C-:B------:R-:W-:Y:S01]  /*2470*/  @!P6 IMAD.IADD R40, R40, 0x1, -R3.reuse ;  /* 0x000000012828e824 */ /* 0x100fe200078e0a03 */
[----:B------:R-:W-:Y:S01]  /*2480*/  ISETP.GT.U32.AND P6, PT, R3, R42, PT ;  /* 0x0000002a0300720c */ /* 0x000fe20003fc4070 */
[----:B------:R-:W-:Y:S01]  /*2490*/  @!P5 IMAD.IADD R38, R38, 0x1, -R3 ;  /* 0x000000012626d824 */ /* 0x000fe200078e0a03 */
[----:B------:R-:W-:Y:S01]  /*24a0*/  ISETP.GE.AND P5, PT, R47, RZ, PT ;  /* 0x000000ff2f00720c */ /* 0x000fe20003fa6270 */
[----:B------:R-:W-:Y:S01]  /*24b0*/  IMAD.HI.U32 R43, R5, R50, RZ ;  /* 0x00000032052b7227 */ /* 0x000fe200078e00ff */
[----:B------:R-:W-:-:S03]  /*24c0*/  LOP3.LUT R47, R4, 0x34, RZ, 0xfc, !PT ;  /* 0x00000034042f7812 */ /* 0x000fc600078efcff */
[----:B------:R-:W-:Y:S01]  /*24d0*/  IMAD.HI.U32 R44, R5, R52, RZ ;  /* 0x00000034052c7227 */ /* 0x000fe200078e00ff */
[----:B------:R-:W-:-:S03]  /*24e0*/  IABS R48, R47 ;  /* 0x0000002f00307213 */ /* 0x000fc60000000000 */
[----:B------:R-:W-:Y:S01]  /*24f0*/  @!P0 IMAD.IADD R41, R41, 0x1, -R3 ;  /* 0x0000000129298824 */ /* 0x000fe200078e0a03 */
[C---:B------:R-:W-:Y:S01]  /*2500*/  ISETP.GT.U32.AND P0, PT, R3.reuse, R40, PT ;  /* 0x000000280300720c */ /* 0x040fe20003f04070 */
[----:B------:R-:W-:Y:S02]  /*2510*/  IMAD.MOV R43, RZ, RZ, -R43 ;  /* 0x000000ffff2b7224 */ /* 0x000fe400078e0a2b */
[----:B------:R-:W-:Y:S02]  /*2520*/  IMAD.MOV R45, RZ, RZ, -R44 ;  /* 0x000000ffff2d7224 */ /* 0x000fe400078e0a2c */
[----:B------:R-:W-:Y:S01]  /*2530*/  @!P6 IMAD.IADD R42, R42, 0x1, -R3 ;  /* 0x000000012a2ae824 */ /* 0x000fe200078e0a03 */
[C---:B------:R-:W-:Y:S01]  /*2540*/  ISETP.GT.U32.AND P6, PT, R3.reuse, R41, PT ;  /* 0x000000290300720c */ /* 0x040fe20003fc4070 */
[----:B------:R-:W-:Y:S01]  /*2550*/  IMAD R44, R3, R43, R50 ;  /* 0x0000002b032c7224 */ /* 0x000fe200078e0232 */
[----:B------:R-:W-:Y:S01]  /*2560*/  IABS R50, R55 ;  /* 0x0000003700327213 */ /* 0x000fe20000000000 */
[----:B------:R-:W-:-:S04]  /*2570*/  IMAD.HI.U32 R43, R5, R48, RZ ;  /* 0x00000030052b7227 */ /* 0x000fc800078e00ff */
[----:B------:R-:W-:Y:S02]  /*2580*/  IMAD.MOV R43, RZ, RZ, -R43 ;  /* 0x000000ffff2b7224 */ /* 0x000fe400078e0a2b */
[----:B------:R-:W-:Y:S01]  /*2590*/  @!P1 IMAD.MOV R39, RZ, RZ, -R39 ;  /* 0x000000ffff279224 */ /* 0x000fe200078e0a27 */
[C---:B------:R-:W-:Y:S01]  /*25a0*/  ISETP.GT.U32.AND P1, PT, R3.reuse, R44, PT ;  /* 0x0000002c0300720c */ /* 0x040fe20003f24070 */
[----:B------:R-:W-:Y:S01]  /*25b0*/  IMAD R46, R3, R45, R52 ;  /* 0x0000002d032e7224 */ /* 0x000fe200078e0234 */
[----:B------:R-:W-:Y:S01]  /*25c0*/  IABS R52, R57 ;  /* 0x0000003900347213 */ /* 0x000fe20000000000 */
[----:B------:R-:W-:-:S04]  /*25d0*/  IMAD.HI.U32 R45, R5, R50, RZ ;  /* 0x00000032052d7227 */ /* 0x000fc800078e00ff */
[C---:B------:R-:W-:Y:S02]  /*25e0*/  IMAD R48, R3.reuse, R43, R48 ;  /* 0x0000002b03307224 */ /* 0x040fe400078e0230 */
[----:B------:R-:W-:Y:S02]  /*25f0*/  IMAD.MOV R45, RZ, RZ, -R45 ;  /* 0x000000ffff2d7224 */ /* 0x000fe400078e0a2d */
[----:B------:R-:W-:Y:S01]  /*2600*/  @!P4 IMAD.MOV R38, RZ, RZ, -R38 ;  /* 0x000000ffff26c224 */ /* 0x000fe200078e0a26 */
[----:B------:R-:W-:Y:S01]  /*2610*/  ISETP.GT.U32.AND P4, PT, R3, R42, PT ;  /* 0x0000002a0300720c */ /* 0x000fe20003f84070 */
[--C-:B------:R-:W-:Y:S01]  /*2620*/  @!P6 IMAD.IADD R41, R41, 0x1, -R3.reuse ;  /* 0x000000012929e824 */ /* 0x100fe200078e0a03 */
[C---:B------:R-:W-:Y:S01]  /*2630*/  ISETP.GT.U32.AND P6, PT, R3.reuse, R48, PT ;  /* 0x000000300300720c */ /* 0x040fe20003fc4070 */
[----:B------:R-:W-:Y:S01]  /*2640*/  @!P0 IMAD.IADD R40, R40, 0x1, -R3 ;  /* 0x0000000128288824 */ /* 0x000fe200078e0a03 */
[C---:B------:R-:W-:Y:S01]  /*2650*/  ISETP.GT.U32.AND P0, PT, R3.reuse, R46, PT ;  /* 0x0000002e0300720c */ /* 0x040fe20003f04070 */
[----:B------:R-:W-:-:S02]  /*2660*/  IMAD R50, R3, R45, R50 ;  /* 0x0000002d03327224 */ /* 0x000fc400078e0232 */
[----:B------:R-:W-:Y:S02]  /*2670*/  @!P1 IMAD.IADD R44, R44, 0x1, -R3 ;  /* 0x000000012c2c9824 */ /* 0x000fe400078e0a03 */
[----:B------:R-:W-:Y:S01]  /*2680*/  IMAD.HI.U32 R43, R5, R52, RZ ;  /* 0x00000034052b7227 */ /* 0x000fe200078e00ff */
[----:B------:R-:W-:-:S03]  /*2690*/  ISETP.GT.U32.AND P1, PT, R3, R50, PT ;  /* 0x000000320300720c */ /* 0x000fc60003f24070 */
[--C-:B------:R-:W-:Y:S01]  /*26a0*/  @!P4 IMAD.IADD R42, R42, 0x1, -R3.reuse ;  /* 0x000000012a2ac824 */ /* 0x100fe200078e0a03 */
[----:B------:R-:W-:Y:S01]  /*26b0*/  ISETP.GE.AND P4, PT, R49, RZ, PT ;  /* 0x000000ff3100720c */ /* 0x000fe20003f86270 */
[--C-:B------:R-:W-:Y:S01]  /*26c0*/  @!P6 IMAD.IADD R48, R48, 0x1, -R3.reuse ;  /* 0x000000013030e824 */ /* 0x100fe200078e0a03 */
[----:B------:R-:W-:Y:S01]  /*26d0*/  ISETP.GT.U32.AND P6, PT, R3, R44, PT ;  /* 0x0000002c0300720c */ /* 0x000fe20003fc4070 */
[----:B------:R-:W-:Y:S01]  /*26e0*/  @!P0 IMAD.IADD R46, R46, 0x1, -R3 ;  /* 0x000000012e2e8824 */ /* 0x000fe200078e0a03 */
[C---:B------:R-:W-:Y:S01]  /*26f0*/  LOP3.LUT R49, R4.reuse, 0x2c, RZ, 0xfc, !PT ;  /* 0x0000002c04317812 */ /* 0x040fe200078efcff */
[----:B------:R-:W-:Y:S01]  /*2700*/  IMAD.HI.U32 R45, R5, R54, RZ ;  /* 0x00000036052d7227 */ /* 0x000fe200078e00ff */
[----:B------:R-:W-:Y:S02]  /*2710*/  ISETP.GE.AND P0, PT, R51, RZ, PT ;  /* 0x000000ff3300720c */ /* 0x000fe40003f06270 */
[----:B------:R-:W-:Y:S01]  /*2720*/  IABS R56, R49 ;  /* 0x0000003100387213 */ /* 0x000fe20000000000 */
[----:B------:R-:W-:Y:S01]  /*2730*/  IMAD.MOV R43, RZ, RZ, -R43 ;  /* 0x000000ffff2b7224 */ /* 0x000fe200078e0a2b */
[----:B------:R-:W-:Y:S01]  /*2740*/  LOP3.LUT R51, R4, 0x2a, RZ, 0xfc, !PT ;  /* 0x0000002a04337812 */ /* 0x000fe200078efcff */
[----:B------:R-:W-:Y:S01]  /*2750*/  @!P1 IMAD.IADD R50, R50, 0x1, -R3 ;  /* 0x0000000132329824 */ /* 0x000fe200078e0a03 */
[C---:B------:R-:W-:Y:S01]  /*2760*/  ISETP.GT.U32.AND P1, PT, R3.reuse, R46, PT ;  /* 0x0000002e0300720c */ /* 0x040fe20003f24070 */
[----:B------:R-:W-:Y:S01]  /*2770*/  IMAD.MOV R45, RZ, RZ, -R45 ;  /* 0x000000ffff2d7224 */ /* 0x000fe200078e0a2d */
[----:B------:R-:W-:Y:S01]  /*2780*/  IABS R58, R51 ;  /* 0x00000033003a7213 */ /* 0x000fe20000000000 */
[----:B------:R-:W-:-:S02]  /*2790*/  IMAD R52, R3, R43, R52 ;  /* 0x0000002b03347224 */ /* 0x000fc400078e0234 */
[----:B------:R-:W-:Y:S01]  /*27a0*/  @!P3 IMAD.MOV R40, RZ, RZ, -R40 ;  /* 0x000000ffff28b224 */ /* 0x000fe200078e0a28 */
[----:B------:R-:W-:Y:S01]  /*27b0*/  ISETP.GT.U32.AND P3, PT, R3, R48, PT ;  /* 0x000000300300720c */ /* 0x000fe20003f64070 */
[----:B------:R-:W-:-:S04]  /*27c0*/  IMAD.HI.U32 R43, R5, R56, RZ ;  /* 0x00000038052b7227 */ /* 0x000fc800078e00ff */
[----:B------:R-:W-:Y:S02]  /*27d0*/  IMAD R54, R3, R45, R54 ;  /* 0x0000002d03367224 */ /* 0x000fe400078e0236 */
[----:B------:R-:W-:Y:S01]  /*27e0*/  @!P6 IMAD.IADD R44, R44, 0x1, -R3 ;  /* 0x000000012c2ce824 */ /* 0x000fe200078e0a03 */
[----:B------:R-:W-:Y:S01]  /*27f0*/  ISETP.GE.AND P6, PT, R47, RZ, PT ;  /* 0x000000ff2f00720c */ /* 0x000fe20003fc6270 */
[----:B------:R-:W-:Y:S01]  /*2800*/  IMAD.MOV R45, RZ, RZ, -R43 ;  /* 0x000000ffff2d7224 */ /* 0x000fe200078e0a2b */
[----:B------:R-:W-:Y:S01]  /*2810*/  LOP3.LUT R47, R4, 0x28, RZ, 0xfc, !PT ;  /* 0x00000028042f7812 */ /* 0x000fe200078efcff */
[----:B------:R-:W-:-:S03]  /*2820*/  IMAD.HI.U32 R43, R5, R58, RZ ;  /* 0x0000003a052b7227 */ /* 0x000fc600078e00ff */
[----:B------:R-:W-:Y:S01]  /*2830*/  IABS R60, R47 ;  /* 0x0000002f003c7213 */ /* 0x000fe20000000000 */
[----:B------:R-:W-:Y:S01]  /*2840*/  @!P1 IMAD.IADD R46, R46, 0x1, -R3 ;  /* 0x000000012e2e9824 */ /* 0x000fe200078e0a03 */
[C---:B------:R-:W-:Y:S01]  /*2850*/  ISETP.GT.U32.AND P1, PT, R3.reuse, R54, PT ;  /* 0x000000360300720c */ /* 0x040fe20003f24070 */
[----:B------:R-:W-:Y:S01]  /*2860*/  IMAD R56, R3, R45, R56 ;  /* 0x0000002d03387224 */ /* 0x000fe200078e0238 */
[----:B------:R-:W-:Y:S01]  /*2870*/  LOP3.LUT R45, R4, 0x26, RZ, 0xfc, !PT ;  /* 0x00000026042d7812 */ /* 0x000fe200078efcff */
[----:B------:R-:W-:Y:S02]  /*2880*/  IMAD.MOV R43, RZ, RZ, -R43 ;  /* 0x000000ffff2b7224 */ /* 0x000fe400078e0a2b */
[----:B------:R-:W-:Y:S01]  /*2890*/  @!P3 IMAD.IADD R48, R48, 0x1, -R3 ;  /* 0x000000013030b824 */ /* 0x000fe200078e0a03 */
[----:B------:R-:W-:Y:S01]  /*28a0*/  ISETP.GE.AND P3, PT, R55, RZ, PT ;  /* 0x000000ff3700720c */ /* 0x000fe20003f66270 */
[C---:B------:R-:W-:Y:S01]  /*28b0*/  IMAD R58, R3.reuse, R43, R58 ;  /* 0x0000002b033a7224 */ /* 0x040fe200078e023a */
[----:B------:R-:W-:Y:S01]  /*28c0*/  IABS R62, R45 ;  /* 0x0000002d003e7213 */ /* 0x000fe20000000000 */
[----:B------:R-:W-:Y:S01]  /*28d0*/  @!P0 IMAD.MOV R46, RZ, RZ, -R46 ;  /* 0x000000ffff2e8224 */ /* 0x000fe200078e0a2e */
[C---:B------:R-:W-:Y:S01]  /*28e0*/  ISETP.GT.U32.AND P0, PT, R3.reuse, R56, PT ;  /* 0x000000380300720c */ /* 0x040fe20003f04070 */
[----:B------:R-:W-:Y:S01]  /*28f0*/  @!P5 IMAD.MOV R42, RZ, RZ, -R42 ;  /* 0x000000ffff2ad224 */ /* 0x000fe200078e0a2a */
[C---:B------:R-:W-:Y:S01]  /*2900*/  ISETP.GT.U32.AND P5, PT, R3.reuse, R52, PT ;  /* 0x000000340300720c */ /* 0x040fe20003fa4070 */
[----:B------:R-:W-:Y:S01]  /*2910*/  @!P2 IMAD.MOV R41, RZ, RZ, -R41 ;  /* 0x000000ffff29a224 */ /* 0x000fe200078e0a29 */
[C---:B------:R-:W-:Y:S01]  /*2920*/  ISETP.GT.U32.AND P2, PT, R3.reuse, R50, PT ;  /* 0x000000320300720c */ /* 0x040fe20003f44070 */
[----:B------:R-:W-:Y:S01]  /*2930*/  @!P6 IMAD.MOV R48, RZ, RZ, -R48 ;  /* 0x000000ffff30e224 */ /* 0x000fe200078e0a30 */
[----:B------:R-:W-:Y:S01]  /*2940*/  ISETP.GT.U32.AND P6, PT, R3, R58, PT ;  /* 0x0000003a0300720c */ /* 0x000fe20003fc4070 */
[----:B------:R-:W-:Y:S01]  /*2950*/  IMAD.HI.U32 R43, R5, R60, RZ ;  /* 0x0000003c052b7227 */ /* 0x000fe200078e00ff */
[----:B------:R-:W-:-:S03]  /*2960*/  LOP3.LUT R55, R4, 0x1a, RZ, 0xfc, !PT ;  /* 0x0000001a04377812 */ /* 0x000fc600078efcff */
[----:B------:R-:W-:Y:S01]  /*2970*/  IMAD.MOV R43, RZ, RZ, -R43 ;  /* 0x000000ffff2b7224 */ /* 0x000fe200078e0a2b */
[----:B------:R-:W-:Y:S01]  /*2980*/  IABS R74, R55 ;  /* 0x00000037004a7213 */ /* 0x000fe20000000000 */
[--C-:B------:R-:W-:Y:S01]  /*2990*/  @!P0 IMAD.IADD R56, R56, 0x1, -R3.reuse ;  /* 0x0000000138388824 */ /* 0x100fe200078e0a03 */
[----:B------:R-:W-:Y:S01]  /*29a0*/  ISETP.GE.AND P0, PT, R45, RZ, PT ;  /* 0x000000ff2d00720c */ /* 0x000fe20003f06270 */
[--C-:B------:R-:W-:Y:S01]  /*29b0*/  @!P5 IMAD.IADD R52, R52, 0x1, -R3.reuse ;  /* 0x000000013434d824 */ /* 0x100fe200078e0a03 */
[----:B------:R-:W-:Y:S01]  /*29c0*/  LOP3.LUT R45, R4, 0x24, RZ, 0xfc, !PT ;  /* 0x00000024042d7812 */ /* 0x000fe200078efcff */
[--C-:B------:R-:W-:Y:S01]  /*29d0*/  @!P2 IMAD.IADD R50, R50, 0x1, -R3.reuse ;  /* 0x000000013232a824 */ /* 0x100fe200078e0a03 */
[----:B------:R-:W-:Y:S01]  /*29e0*/  ISETP.GE.AND P2, PT, R57, RZ, PT ;  /* 0x000000ff3900720c */ /* 0x000fe20003f46270 */
[--C-:B------:R-:W-:Y:S01]  /*29f0*/  @!P6 IMAD.IADD R58, R58, 0x1, -R3.reuse ;  /* 0x000000013a3ae824 */ /* 0x100fe200078e0a03 */
[C---:B------:R-:W-:Y:S01]  /*2a00*/  ISETP.GT.U32.AND P6, PT, R3.reuse, R56, PT ;  /* 0x000000380300720c */ /* 0x040fe20003fc4070 */
[----:B------:R-:W-:Y:S01]  /*2a10*/  @!P1 IMAD.IADD R54, R54, 0x1, -R3 ;  /* 0x0000000136369824 */ /* 0x000fe200078e0a03 */
[----:B------:R-:W-:Y:S01]  /*2a20*/  ISETP.GT.U32.AND P1, PT, R3, R52, PT ;  /* 0x000000340300720c */ /* 0x000fe20003f24070 */
[----:B------:R-:W-:Y:S01]  /*2a30*/  @!P3 IMAD.MOV R50, RZ, RZ, -R50 ;  /* 0x000000ffff32b224 */ /* 0x000fe200078e0a32 */
[----:B------:R-:W-:Y:S01]  /*2a40*/  ISETP.GE.AND P3, PT, R49, RZ, PT ;  /* 0x000000ff3100720c */ /* 0x000fe20003f66270 */
[----:B------:R-:W-:Y:S01]  /*2a50*/  IMAD R60, R3, R43, R60 ;  /* 0x0000002b033c7224 */ /* 0x000fe200078e023c */
[----:B------:R-:W-:Y:S01]  /*2a60*/  IABS R64, R45 ;  /* 0x0000002d00407213 */ /* 0x000fe20000000000 */
[----:B------:R-:W-:Y:S01]  /*2a70*/  IMAD.HI.U32 R43, R5, R62, RZ ;  /* 0x0000003e052b7227 */ /* 0x000fe200078e00ff */
[----:B------:R-:W-:-:S02]  /*2a80*/  LOP3.LUT R49, R4, 0x20, RZ, 0xfc, !PT ;  /* 0x0000002004317812 */ /* 0x000fc400078efcff */
[----:B------:R-:W-:Y:S01]  /*2a90*/  ISETP.GE.AND P5, PT, R59, RZ, PT ;  /* 0x000000ff3b00720c */ /* 0x000fe20003fa6270 */
[----:B------:R-:W-:Y:S01]  /*2aa0*/  IMAD.MOV R43, RZ, RZ, -R43 ;  /* 0x000000ffff2b7224 */ /* 0x000fe200078e0a2b */
[----:B------:R-:W-:Y:S01]  /*2ab0*/  IABS R68, R49 ;  /* 0x0000003100447213 */ /* 0x000fe20000000000 */
[--C-:B------:R-:W-:Y:S01]  /*2ac0*/  @!P6 IMAD.IADD R56, R56, 0x1, -R3.reuse ;  /* 0x000000013838e824 */ /* 0x100fe200078e0a03 */
[C---:B------:R-:W-:Y:S01]  /*2ad0*/  ISETP.GT.U32.AND P6, PT, R3.reuse, R60, PT ;  /* 0x0000003c0300720c */ /* 0x040fe20003fc4070 */
[C---:B------:R-:W-:Y:S01]  /*2ae0*/  IMAD R62, R3.reuse, R43, R62 ;  /* 0x0000002b033e7224 */ /* 0x040fe200078e023e */
[----:B------:R-:W-:Y:S01]  /*2af0*/  LOP3.LUT R57, R4, 0x18, RZ, 0xfc, !PT ;  /* 0x0000001804397812 */ /* 0x000fe200078efcff */
[----:B------:R-:W-:Y:S01]  /*2b00*/  @!P4 IMAD.MOV R44, RZ, RZ, -R44 ;  /* 0x000000ffff2cc224 */ /* 0x000fe200078e0a2c */
[----:B------:R-:W-:Y:S01]  /*2b10*/  ISETP.GT.U32.AND P4, PT, R3, R54, PT ;  /* 0x000000360300720c */ /* 0x000fe20003f84070 */
[----:B------:R-:W-:Y:S01]  /*2b20*/  @!P1 IMAD.IADD R52, R52, 0x1, -R3 ;  /* 0x0000000134349824 */ /* 0x000fe200078e0a03 */
[----:B------:R-:W-:Y:S01]  /*2b30*/  ISETP.GE.AND P1, PT, R51, RZ, PT ;  /* 0x000000ff3300720c */ /* 0x000fe20003f26270 */
[----:B------:R-:W-:Y:S01]  /*2b40*/  @!P3 IMAD.MOV R56, RZ, RZ, -R56 ;  /* 0x000000ffff38b224 */ /* 0x000fe200078e0a38 */
[C---:B------:R-:W-:Y:S01]  /*2b50*/  ISETP.GT.U32.AND P3, PT, R3.reuse, R62, PT ;  /* 0x0000003e0300720c */ /* 0x040fe20003f64070 */
[----:B------:R-:W-:Y:S01]  /*2b60*/  @!P2 IMAD.MOV R52, RZ, RZ, -R52 ;  /* 0x000000ffff34a224 */ /* 0x000fe200078e0a34 */
[----:B------:R-:W-:Y:S01]  /*2b70*/  ISETP.GT.U32.AND P2, PT, R3, R58, PT ;  /* 0x0000003a0300720c */ /* 0x000fe20003f44070 */
[----:B------:R-:W-:Y:S01]  /*2b80*/  IMAD.HI.U32 R43, R5, R64, RZ ;  /* 0x00000040052b7227 */ /* 0x000fe200078e00ff */
[----:B------:R-:W-:-:S02]  /*2b90*/  LOP3.LUT R51, R4, 0x1e, RZ, 0xfc, !PT ;  /* 0x0000001e04337812 */ /* 0x000fc400078efcff */
[----:B------:R-:W-:Y:S01]  /*2ba0*/  IABS R76, R57 ;  /* 0x00000039004c7213 */ /* 0x000fe20000000000 */
[--C-:B------:R-:W-:Y:S01]  /*2bb0*/  @!P6 IMAD.IADD R60, R60, 0x1, -R3.reuse ;  /* 0x000000013c3ce824 */ /* 0x100fe200078e0a03 */
[----:B------:R-:W-:Y:S01]  /*2bc0*/  IABS R70, R51 ;  /* 0x0000003300467213 */ /* 0x000fe20000000000 */
[--C-:B------:R-:W-:Y:S01]  /*2bd0*/  @!P4 IMAD.IADD R54, R54, 0x1, -R3.reuse ;  /* 0x000000013636c824 */ /* 0x100fe200078e0a03 */
[----:B------:R-:W-:Y:S02]  /*2be0*/  ISETP.GE.AND P4, PT, R47, RZ, PT ;  /* 0x000000ff2f00720c */ /* 0x000fe40003f86270 */
[----:B------:R-:W-:Y:S01]  /*2bf0*/  LOP3.LUT R47, R4, 0x22, RZ, 0xfc, !PT ;  /* 0x00000022042f7812 */ /* 0x000fe200078efcff */
[--C-:B------:R-:W-:Y:S01]  /*2c00*/  @!P3 IMAD.IADD R62, R62, 0x1, -R3.reuse ;  /* 0x000000013e3eb824 */ /* 0x100fe200078e0a03 */
[----:B------:R-:W-:Y:S01]  /*2c10*/  ISETP.GT.U32.AND P6, PT, R3, R60, PT ;  /* 0x0000003c0300720c */ /* 0x000fe20003fc4070 */
[----:B------:R-:W-:Y:S01]  /*2c20*/  @!P2 IMAD.IADD R58, R58, 0x1, -R3 ;  /* 0x000000013a3aa824 */ /* 0x000fe200078e0a03 */
[----:B------:R-:W-:Y:S01]  /*2c30*/  ISETP.GE.AND P2, PT, R47, RZ, PT ;  /* 0x000000ff2f00720c */ /* 0x000fe20003f46270 */
[----:B------:R-:W-:Y:S01]  /*2c40*/  @!P5 IMAD.MOV R54, RZ, RZ, -R54 ;  /* 0x000000ffff36d224 */ /* 0x000fe200078e0a36 */
[----:B------:R-:W-:Y:S01]  /*2c50*/  IABS R66, R47 ;  /* 0x0000002f00427213 */ /* 0x000fe20000000000 */
[----:B------:R-:W-:Y:S01]  /*2c60*/  IMAD.MOV R47, RZ, RZ, -R43 ;  /* 0x000000ffff2f7224 */ /* 0x000fe200078e0a2b */
[----:B------:R-:W-:Y:S01]  /*2c70*/  ISETP.GT.U32.AND P3, PT, R3, R62, PT ;  /* 0x0000003e0300720c */ /* 0x000fe20003f64070 */
[----:B------:R-:W-:Y:S01]  /*2c80*/  IMAD.HI.U32 R43, R5, R68, RZ ;  /* 0x00000044052b7227 */ /* 0x000fe200078e00ff */
[----:B------:R-:W-:-:S02]  /*2c90*/  ISETP.GE.AND P5, PT, R45, RZ, PT ;  /* 0x000000ff2d00720c */ /* 0x000fc40003fa6270 */
[----:B------:R-:W-:Y:S01]  /*2ca0*/  LOP3.LUT R59, R4, 0x14, RZ, 0xfc, !PT ;  /* 0x00000014043b7812 */ /* 0x000fe200078efcff */
[----:B------:R-:W-:Y:S02]  /*2cb0*/  IMAD R64, R3, R47, R64 ;  /* 0x0000002f03407224 */ /* 0x000fe400078e0240 */
[----:B------:R-:W-:Y:S01]  /*2cc0*/  IMAD.MOV R47, RZ, RZ, -R43 ;  /* 0x000000ffff2f7224 */ /* 0x000fe200078e0a2b */
[----:B------:R-:W-:Y:S01]  /*2cd0*/  IABS R80, R59 ;  /* 0x0000003b00507213 */ /* 0x000fe20000000000 */
[----:B------:R-:W-:-:S04]  /*2ce0*/  IMAD.HI.U32 R45, R5, R66, RZ ;  /* 0x00000042052d7227 */ /* 0x000fc800078e00ff */
[C---:B------:R-:W-:Y:S02]  /*2cf0*/  IMAD R68, R3.reuse, R47, R68 ;  /* 0x0000002f03447224 */ /* 0x040fe400078e0244 */
[--C-:B------:R-:W-:Y:S02]  /*2d00*/  @!P3 IMAD.IADD R62, R62, 0x1, -R3.reuse ;  /* 0x000000013e3eb824 */ /* 0x100fe400078e0a03 */
[----:B------:R-:W-:Y:S01]  /*2d10*/  @!P6 IMAD.IADD R60, R60, 0x1, -R3 ;  /* 0x000000013c3ce824 */ /* 0x000fe200078e0a03 */
[C---:B------:R-:W-:Y:S01]  /*2d20*/  ISETP.GT.U32.AND P3, PT, R3.reuse, R68, PT ;  /* 0x000000440300720c */ /* 0x040fe20003f64070 */
[----:B------:R-:W-:Y:S01]  /*2d30*/  IMAD.MOV R45, RZ, RZ, -R45 ;  /* 0x000000ffff2d7224 */ /* 0x000fe200078e0a2d */
[----:B------:R-:W-:Y:S01]  /*2d40*/  ISETP.GT.U32.AND P6, PT, R3, R64, PT ;  /* 0x000000400300720c */ /* 0x000fe20003fc4070 */
[----:B------:R-:W-:-:S04]  /*2d50*/  IMAD.HI.U32 R43, R5, R70, RZ ;  /* 0x00000046052b7227 */ /* 0x000fc800078e00ff */
[----:B------:R-:W-:Y:S02]  /*2d60*/  IMAD R66, R3, R45, R66 ;  /* 0x0000002d03427224 */ /* 0x000fe400078e0242 */
[----:B------:R-:W-:Y:S02]  /*2d70*/  IMAD.MOV R43, RZ, RZ, -R43 ;  /* 0x000000ffff2b7224 */ /* 0x000fe400078e0a2b */
[----:B------:R-:W-:-:S04]  /*2d80*/  IMAD.HI.U32 R45, R5, R74, RZ ;  /* 0x0000004a052d7227 */ /* 0x000fc800078e00ff */
[----:B------:R-:W-:Y:S02]  /*2d90*/  @!P3 IMAD.IADD R68, R68, 0x1, -R3 ;  /* 0x000000014444b824 */ /* 0x000fe400078e0a03 */
[C---:B------:R-:W-:Y:S02]  /*2da0*/  IMAD R70, R3.reuse, R43, R70 ;  /* 0x0000002b03467224 */ /* 0x040fe400078e0246 */
[----:B------:R-:W-:Y:S01]  /*2db0*/  IMAD.MOV R45, RZ, RZ, -R45 ;  /* 0x000000ffff2d7224 */ /* 0x000fe200078e0a2d */
[C---:B------:R-:W-:Y:S01]  /*2dc0*/  ISETP.GT.U32.AND P3, PT, R3.reuse, R68, PT ;  /* 0x000000440300720c */ /* 0x040fe20003f64070 */
[----:B------:R-:W-:Y:S01]  /*2dd0*/  @!P4 IMAD.MOV R60, RZ, RZ, -R60 ;  /* 0x000000ffff3cc224 */ /* 0x000fe200078e0a3c */
[C---:B------:R-:W-:Y:S01]  /*2de0*/  ISETP.GT.U32.AND P4, PT, R3.reuse, R66, PT ;  /* 0x000000420300720c */ /* 0x040fe20003f84070 */
[----:B------:R-:W-:Y:S01]  /*2df0*/  @!P0 IMAD.MOV R62, RZ, RZ, -R62 ;  /* 0x000000ffff3e8224 */ /* 0x000fe200078e0a3e */
[----:B------:R-:W-:Y:S01]  /*2e00*/  ISETP.GT.U32.AND P0, PT, R3, R70, PT ;  /* 0x000000460300720c */ /* 0x000fe20003f04070 */
[----:B------:R-:W-:-:S02]  /*2e10*/  @!P6 IMAD.IADD R64, R64, 0x1, -R3 ;  /* 0x000000014040e824 */ /* 0x000fc400078e0a03 */
[C---:B------:R-:W-:Y:S02]  /*2e20*/  IMAD R74, R3.reuse, R45, R74 ;  /* 0x0000002d034a7224 */ /* 0x040fe400078e024a */
[----:B------:R-:W-:Y:S01]  /*2e30*/  @!P1 IMAD.MOV R58, RZ, RZ, -R58 ;  /* 0x000000ffff3a9224 */ /* 0x000fe200078e0a3a */
[----:B------:R-:W-:Y:S01]  /*2e40*/  ISETP.GT.U32.AND P6, PT, R3, R64, PT ;  /* 0x000000400300720c */ /* 0x000fe20003fc4070 */
[----:B------:R-:W-:Y:S01]  /*2e50*/  IMAD.HI.U32 R47, R5, R76, RZ ;  /* 0x0000004c052f7227 */ /* 0x000fe200078e00ff */
[----:B------:R-:W-:Y:S02]  /*2e60*/  ISETP.GE.AND P1, PT, R49, RZ, PT ;  /* 0x000000ff3100720c */ /* 0x000fe40003f26270 */
[----:B------:R-:W-:Y:S01]  /*2e70*/  LOP3.LUT R49, R4, 0x1c, RZ, 0xfc, !PT ;  /* 0x0000001c04317812 */ /* 0x000fe200078efcff */
[--C-:B------:R-:W-:Y:S01]  /*2e80*/  @!P3 IMAD.IADD R68, R68, 0x1, -R3.reuse ;  /* 0x000000014444b824 */ /* 0x100fe200078e0a03 */
[----:B------:R-:W-:Y:S01]  /*2e90*/  ISETP.GT.U32.AND P3, PT, R3, R74, PT ;  /* 0x0000004a0300720c */ /* 0x000fe20003f64070 */
[--C-:B------:R-:W-:Y:S01]  /*2ea0*/  @!P4 IMAD.IADD R66, R66, 0x1, -R3.reuse ;  /* 0x000000014242c824 */ /* 0x100fe200078e0a03 */
[----:B------:R-:W-:Y:S01]  /*2eb0*/  IABS R72, R49 ;  /* 0x0000003100487213 */ /* 0x000fe20000000000 */
[----:B------:R-:W-:-:S02]  /*2ec0*/  @!P0 IMAD.IADD R70, R70, 0x1, -R3 ;  /* 0x0000000146468824 */ /* 0x000fc400078e0a03 */
[----:B------:R-:W-:Y:S01]  /*2ed0*/  IMAD.MOV R47, RZ, RZ, -R47 ;  /* 0x000000ffff2f7224 */ /* 0x000fe200078e0a2f */
[C---:B------:R-:W-:Y:S01]  /*2ee0*/  ISETP.GT.U32.AND P4, PT, R3.reuse, R66, PT ;  /* 0x000000420300720c */ /* 0x040fe20003f84070 */
[--C-:B------:R-:W-:Y:S01]  /*2ef0*/  @!P6 IMAD.IADD R64, R64, 0x1, -R3.reuse ;  /* 0x000000014040e824 */ /* 0x100fe200078e0a03 */
[----:B------:R-:W-:Y:S01]  /*2f00*/  ISETP.GT.U32.AND P0, PT, R3, R70, PT ;  /* 0x000000460300720c */ /* 0x000fe20003f04070 */
[----:B------:R-:W-:Y:S01]  /*2f10*/  IMAD.HI.U32 R43, R5, R72, RZ ;  /* 0x00000048052b7227 */ /* 0x000fe200078e00ff */
[----:B------:R-:W-:Y:S02]  /*2f20*/  ISETP.GE.AND P6, PT, R51, RZ, PT ;  /* 0x000000ff3300720c */ /* 0x000fe40003fc6270 */
[----:B------:R-:W-:Y:S01]  /*2f30*/  LOP3.LUT R51, R4, 0x16, RZ, 0xfc, !PT ;  /* 0x0000001604337812 */ /* 0x000fe200078efcff */
[----:B------:R-:W-:Y:S02]  /*2f40*/  @!P3 IMAD.IADD R74, R74, 0x1, -R3 ;  /* 0x000000014a4ab824 */ /* 0x000fe400078e0a03 */
[----:B------:R-:W-:Y:S01]  /*2f50*/  @!P5 IMAD.MOV R64, RZ, RZ, -R64 ;  /* 0x000000ffff40d224 */ /* 0x000fe200078e0a40 */
[----:B------:R-:W-:Y:S01]  /*2f60*/  IABS R78, R51 ;  /* 0x00000033004e7213 */ /* 0x000fe20000000000 */
[----:B------:R-:W-:Y:S01]  /*2f70*/  IMAD.MOV R43, RZ, RZ, -R43 ;  /* 0x000000ffff2b7224 */ /* 0x000fe200078e0a2b */
[----:B------:R-:W-:Y:S01]  /*2f80*/  ISETP.GT.U32.AND P5, PT, R3, R74, PT ;  /* 0x0000004a0300720c */ /* 0x000fe20003fa4070 */
[----:B------:R-:W-:-:S04]  /*2f90*/  IMAD.HI.U32 R45, R5, R80, RZ ;  /* 0x00000050052d7227 */ /* 0x000fc800078e00ff */
[C---:B------:R-:W-:Y:S02]  /*2fa0*/  IMAD R72, R3.reuse, R43, R72 ;  /* 0x0000002b03487224 */ /* 0x040fe400078e0248 */
[----:B------:R-:W-:Y:S02]  /*2fb0*/  IMAD R76, R3, R47, R76 ;  /* 0x0000002f034c7224 */ /* 0x000fe400078e024c */
[----:B------:R-:W-:Y:S02]  /*2fc0*/  IMAD.MOV R45, RZ, RZ, -R45 ;  /* 0x000000ffff2d7224 */ /* 0x000fe400078e0a2d */
[----:B------:R-:W-:-:S04]  /*2fd0*/  IMAD.HI.U32 R43, R5, R78, RZ ;  /* 0x0000004e052b7227 */ /* 0x000fc800078e00ff */
[--C-:B------:R-:W-:Y:S01]  /*2fe0*/  @!P4 IMAD.IADD R66, R66, 0x1, -R3.reuse ;  /* 0x000000014242c824 */ /* 0x100fe200078e0a03 */
[C---:B------:R-:W-:Y:S01]  /*2ff0*/  ISETP.GT.U32.AND P4, PT, R3.reuse, R72, PT ;  /* 0x000000480300720c */ /* 0x040fe20003f84070 */
[----:B------:R-:W-:Y:S01]  /*3000*/  @!P0 IMAD.IADD R70, R70, 0x1, -R3 ;  /* 0x0000000146468824 */ /* 0x000fe200078e0a03 */
[C---:B------:R-:W-:Y:S01]  /*3010*/  ISETP.GT.U32.AND P0, PT, R3.reuse, R76, PT ;  /* 0x0000004c0300720c */ /* 0x040fe20003f04070 */
[C---:B------:R-:W-:Y:S02]  /*3020*/  IMAD R80, R3.reuse, R45, R80 ;  /* 0x0000002d03507224 */ /* 0x040fe400078e0250 */
[----:B------:R-:W-:Y:S02]  /*3030*/  IMAD.MOV R43, RZ, RZ, -R43 ;  /* 0x000000ffff2b7224 */ /* 0x000fe400078e0a2b */
[----:B------:R-:W-:Y:S01]  /*3040*/  @!P5 IMAD.IADD R74, R74, 0x1, -R3 ;  /* 0x000000014a4ad824 */ /* 0x000fe200078e0a03 */
[C---:B------:R-:W-:Y:S01]  /*3050*/  ISETP.GT.U32.AND P5, PT, R3.reuse, R80, PT ;  /* 0x000000500300720c */ /* 0x040fe20003fa4070 */
[----:B------:R-:W-:-:S02]  /*3060*/  IMAD R78, R3, R43, R78 ;  /* 0x0000002b034e7224 */ /* 0x000fc400078e024e */
[----:B------:R-:W-:-:S04]  /*3070*/  IMAD.HI.U32 R43, R5, R84, RZ ;  /* 0x00000054052b7227 */ /* 0x000fc800078e00ff */
[----:B------:R-:W-:Y:S02]  /*3080*/  IMAD.MOV R45, RZ, RZ, -R43 ;  /* 0x000000ffff2d7224 */ /* 0x000fe400078e0a2b */
[--C-:B------:R-:W-:Y:S01]  /*3090*/  @!P4 IMAD.IADD R72, R72, 0x1, -R3.reuse ;  /* 0x000000014848c824 */ /* 0x100fe200078e0a03 */
[----:B------:R-:W-:Y:S01]  /*30a0*/  ISETP.GE.AND P4, PT, R49, RZ, PT ;  /* 0x000000ff3100720c */ /* 0x000fe20003f86270 */
[--C-:B------:R-:W-:Y:S02]  /*30b0*/  @!P0 IMAD.IADD R76, R76, 0x1, -R3.reuse ;  /* 0x000000014c4c8824 */ /* 0x100fe400078e0a03 */
[C---:B------:R-:W-:Y:S01]  /*30c0*/  IMAD R84, R3.reuse, R45, R84 ;  /* 0x0000002d03547224 */ /* 0x040fe200078e0254 */
[C---:B------:R-:W-:Y:S01]  /*30d0*/  ISETP.GT.U32.AND P3, PT, R3.reuse, R72, PT ;  /* 0x000000480300720c */ /* 0x040fe20003f64070 */
[----:B------:R-:W-:Y:S01]  /*30e0*/  @!P5 IMAD.IADD R80, R80, 0x1, -R3 ;  /* 0x000000015050d824 */ /* 0x000fe200078e0a03 */
[----:B------:R-:W-:Y:S01]  /*30f0*/  ISETP.GT.U32.AND P0, PT, R3, R76, PT ;  /* 0x0000004c0300720c */ /* 0x000fe20003f04070 */
[----:B------:R-:W-:Y:S01]  /*3100*/  IMAD.HI.U32 R47, R5, R82, RZ ;  /* 0x00000052052f7227 */ /* 0x000fe200078e00ff */
[----:B------:R-:W-:-:S03]  /*3110*/  ISETP.GT.U32.AND P5, PT, R3, R84, PT ;  /* 0x000000540300720c */ /* 0x000fc60003fa4070 */
[----:B------:R-:W-:-:S04]  /*3120*/  IMAD.HI.U32 R43, R5, R86, RZ ;  /* 0x00000056052b7227 */ /* 0x000fc800078e00ff */
[----:B------:R-:W-:Y:S02]  /*3130*/  IMAD.MOV R47, RZ, RZ, -R47 ;  /* 0x000000ffff2f7224 */ /* 0x000fe400078e0a2f */
[----:B------:R-:W-:Y:S02]  /*3140*/  IMAD.MOV R43, RZ, RZ, -R43 ;  /* 0x000000ffff2b7224 */ /* 0x000fe400078e0a2b */
[C---:B------:R-:W-:Y:S02]  /*3150*/  IMAD R82, R3.reuse, R47, R82 ;  /* 0x0000002f03527224 */ /* 0x040fe400078e0252 */
[C---:B------:R-:W-:Y:S02]  /*3160*/  IMAD R86, R3.reuse, R43, R86 ;  /* 0x0000002b03567224 */ /* 0x040fe400078e0256 */
[--C-:B------:R-:W-:Y:S01]  /*3170*/  @!P3 IMAD.IADD R72, R72, 0x1, -R3.reuse ;  /* 0x000000014848b824 */ /* 0x100fe200078e0a03 */
[C---:B------:R-:W-:Y:S01]  /*3180*/  ISETP.GT.U32.AND P3, PT, R3.reuse, R78, PT ;  /* 0x0000004e0300720c */ /* 0x040fe20003f64070 */
[--C-:B------:R-:W-:Y:S01]  /*3190*/  @!P0 IMAD.IADD R76, R76, 0x1, -R3.reuse ;  /* 0x000000014c4c8824 */ /* 0x100fe200078e0a03 */
[C---:B------:R-:W-:Y:S01]  /*31a0*/  ISETP.GT.U32.AND P0, PT, R3.reuse, R82, PT ;  /* 0x000000520300720c */ /* 0x040fe20003f04070 */
[----:B------:R-:W-:Y:S01]  /*31b0*/  @!P5 IMAD.IADD R84, R84, 0x1, -R3 ;  /* 0x000000015454d824 */ /* 0x000fe200078e0a03 */
[----:B------:R-:W-:Y:S01]  /*31c0*/  ISETP.GT.U32.AND P5, PT, R3, R86, PT ;  /* 0x000000560300720c */ /* 0x000fe20003fa4070 */
[----:B------:R-:W-:-:S04]  /*31d0*/  IMAD.HI.U32 R45, R5, R88, RZ ;  /* 0x00000058052d7227 */ /* 0x000fc800078e00ff */
[----:B------:R-:W-:Y:S02]  /*31e0*/  IMAD.MOV R45, RZ, RZ, -R45 ;  /* 0x000000ffff2d7224 */ /* 0x000fe400078e0a2d */
[----:B------:R-:W-:-:S04]  /*31f0*/  IMAD.HI.U32 R47, R5, R90, RZ ;  /* 0x0000005a052f7227 */ /* 0x000fc800078e00ff */
[----:B------:R-:W-:Y:S02]  /*3200*/  IMAD R88, R3, R45, R88 ;  /* 0x0000002d03587224 */ /* 0x000fe400078e0258 */
[--C-:B------:R-:W-:Y:S01]  /*3210*/  @!P3 IMAD.IADD R78, R78, 0x1, -R3.reuse ;  /* 0x000000014e4eb824 */ /* 0x100fe200078e0a03 */
[----:B------:R-:W-:Y:S01]  /*3220*/  ISETP.GE.AND P3, PT, R55, RZ, PT ;  /* 0x000000ff3700720c */ /* 0x000fe20003f66270 */
[--C-:B------:R-:W-:Y:S01]  /*3230*/  @!P0 IMAD.IADD R82, R82, 0x1, -R3.reuse ;  /* 0x0000000152528824 */ /* 0x100fe200078e0a03 */
[----:B------:R-:W-:Y:S01]  /*3240*/  ISETP.GE.AND P0, PT, R57, RZ, PT ;  /* 0x000000ff3900720c */ /* 0x000fe20003f06270 */
[----:B------:R-:W-:Y:S01]  /*3250*/  @!P5 IMAD.IADD R86, R86, 0x1, -R3 ;  /* 0x000000015656d824 */ /* 0x000fe200078e0a03 */
[C---:B------:R-:W-:Y:S01]  /*3260*/  LOP3.LUT R55, R4.reuse, 0x8, RZ, 0xfc, !PT ;  /* 0x0000000804377812 */ /* 0x040fe200078efcff */
[----:B------:R-:W-:Y:S01]  /*3270*/  @!P2 IMAD.MOV R66, RZ, RZ, -R66 ;  /* 0x000000ffff42a224 */ /* 0x000fe200078e0a42 */
[----:B------:R-:W-:Y:S01]  /*3280*/  LOP3.LUT R57, R4, 0x6, RZ, 0xfc, !PT ;  /* 0x0000000604397812 */ /* 0x000fe200078efcff */
[----:B------:R-:W-:Y:S01]  /*3290*/  @!P1 IMAD.MOV R68, RZ, RZ, -R68 ;  /* 0x000000ffff449224 */ /* 0x000fe200078e0a44 */
[----:B------:R-:W-:Y:S01]  /*32a0*/  ISETP.GT.U32.AND P5, PT, R3, R88, PT ;  /* 0x000000580300720c */ /* 0x000fe20003fa4070 */
[----:B------:R-:W-:Y:S01]  /*32b0*/  IMAD.MOV R47, RZ, RZ, -R47 ;  /* 0x000000ffff2f7224 */ /* 0x000fe200078e0a2f */
[----:B------:R-:W-:Y:S01]  /*32c0*/  IABS R92, R55 ;  /* 0x00000037005c7213 */ /* 0x000fe20000000000 */
[----:B------:R-:W-:Y:S01]  /*32d0*/  IMAD.HI.U32 R49, R5, R98, RZ ;  /* 0x0000006205317227 */ /* 0x000fe200078e00ff */
[----:B------:R-:W-:-:S02]  /*32e0*/  IABS R94, R57 ;  /* 0x00000039005e7213 */ /* 0x000fc40000000000 */
[----:B------:R-:W-:Y:S01]  /*32f0*/  ISETP.GT.U32.AND P2, PT, R3, R78, PT ;  /* 0x0000004e0300720c */ /* 0x000fe20003f44070 */
[----:B------:R-:W-:Y:S01]  /*3300*/  IMAD.HI.U32 R43, R5, R92, RZ ;  /* 0x0000005c052b7227 */ /* 0x000fe200078e00ff */
[----:B------:R-:W-:-:S03]  /*3310*/  ISETP.GT.U32.AND P1, PT, R3, R80, PT ;  /* 0x000000500300720c */ /* 0x000fc60003f24070 */
[----:B------:R-:W-:-:S04]  /*3320*/  IMAD.HI.U32 R45, R5, R94, RZ ;  /* 0x0000005e052d7227 */ /* 0x000fc800078e00ff */
[C---:B------:R-:W-:Y:S02]  /*3330*/  IMAD R90, R3.reuse, R47, R90 ;  /* 0x0000002f035a7224 */ /* 0x040fe400078e025a */
[----:B------:R-:W-:Y:S02]  /*3340*/  IMAD.MOV R43, RZ, RZ, -R43 ;  /* 0x000000ffff2b7224 */ /* 0x000fe400078e0a2b */
[----:B------:R-:W-:Y:S02]  /*3350*/  IMAD.MOV R45, RZ, RZ, -R45 ;  /* 0x000000ffff2d7224 */ /* 0x000fe400078e0a2d */
[----:B------:R-:W-:Y:S01]  /*3360*/  @!P5 IMAD.IADD R88, R88, 0x1, -R3 ;  /* 0x000000015858d824 */ /* 0x000fe200078e0a03 */
[----:B------:R-:W-:Y:S01]  /*3370*/  ISETP.GT.U32.AND P5, PT, R3, R82, PT ;  /* 0x000000520300720c */ /* 0x000fe20003fa4070 */
[----:B------:R-:W-:-:S04]  /*3380*/  IMAD.HI.U32 R47, R5, R96, RZ ;  /* 0x00000060052f7227 */ /* 0x000fc800078e00ff */
[----:B------:R-:W-:-:S04]  /*3390*/  IMAD.HI.U32 R5, R5, R100, RZ ;  /* 0x0000006405057227 */ /* 0x000fc800078e00ff */
[C---:B------:R-:W-:Y:S02]  /*33a0*/  IMAD R92, R3.reuse, R43, R92 ;  /* 0x0000002b035c7224 */ /* 0x040fe400078e025c */
[C---:B------:R-:W-:Y:S02]  /*33b0*/  IMAD R94, R3.reuse, R45, R94 ;  /* 0x0000002d035e7224 */ /* 0x040fe400078e025e */
[----:B------:R-:W-:Y:S01]  /*33c0*/  @!P4 IMAD.MOV R72, RZ, RZ, -R72 ;  /* 0x000000ffff48c224 */ /* 0x000fe200078e0a48 */
[C---:B------:R-:W-:Y:S01]  /*33d0*/  ISETP.GT.U32.AND P4, PT, R3.reuse, R84, PT ;  /* 0x000000540300720c */ /* 0x040fe20003f84070 */
[----:B------:R-:W-:Y:S02]  /*33e0*/  IMAD.MOV R5, RZ, RZ, -R5 ;  /* 0x000000ffff057224 */ /* 0x000fe400078e0a05 */
[----:B------:R-:W-:Y:S01]  /*33f0*/  @!P0 IMAD.MOV R76, RZ, RZ, -R76 ;  /* 0x000000ffff4c8224 */ /* 0x000fe200078e0a4c */
[C---:B------:R-:W-:Y:S01]  /*3400*/  ISETP.GT.U32.AND P0, PT, R3.reuse, R90, PT ;  /* 0x0000005a0300720c */ /* 0x040fe20003f04070 */
[----:B------:R-:W-:Y:S01]  /*3410*/  @!P6 IMAD.MOV R70, RZ, RZ, -R70 ;  /* 0x000000ffff46e224 */ /* 0x000fe200078e0a46 */
[C---:B------:R-:W-:Y:S01]  /*3420*/  ISETP.GT.U32.AND P6, PT, R3.reuse, R88, PT ;  /* 0x000000580300720c */ /* 0x040fe20003fc4070 */
[----:B------:R-:W-:Y:S01]  /*3430*/  @!P3 IMAD.MOV R74, RZ, RZ, -R74 ;  /* 0x000000ffff4ab224 */ /* 0x000fe200078e0a4a */
[C---:B------:R-:W-:Y:S01]  /*3440*/  ISETP.GT.U32.AND P3, PT, R3.reuse, R86, PT ;  /* 0x000000560300720c */ /* 0x040fe20003f64070 */
[--C-:B------:R-:W-:Y:S01]  /*3450*/  @!P2 IMAD.IADD R78, R78, 0x1, -R3.reuse ;  /* 0x000000014e4ea824 */ /* 0x100fe200078e0a03 */
[C---:B------:R-:W-:Y:S01]  /*3460*/  ISETP.GT.U32.AND P2, PT, R3.reuse, R92, PT ;  /* 0x0000005c0300720c */ /* 0x040fe20003f44070 */
[----:B------:R-:W-:Y:S01]  /*3470*/  @!P1 IMAD.IADD R80, R80, 0x1, -R3 ;  /* 0x0000000150509824 */ /* 0x000fe200078e0a03 */
[----:B------:R-:W-:Y:S01]  /*3480*/  ISETP.GT.U32.AND P1, PT, R3, R94, PT ;  /* 0x0000005e0300720c */ /* 0x000fe20003f24070 */
[----:B------:R-:W-:-:S02]  /*3490*/  IMAD.MOV R47, RZ, RZ, -R47 ;  /* 0x000000ffff2f7224 */ /* 0x000fc400078e0a2f */
[C---:B------:R-:W-:Y:S01]  /*34a0*/  IMAD R100, R3.reuse, R5, R100 ;  /* 0x0000000503647224 */ /* 0x040fe200078e0264 */
[----:B------:R-:W-:Y:S01]  /*34b0*/  SHF.R.S32.HI R5, RZ, 0x1f, R14 ;  /* 0x0000001fff057819 */ /* 0x000fe2000001140e */
[----:B------:R-:W-:Y:S02]  /*34c0*/  IMAD.MOV R49, RZ, RZ, -R49 ;  /* 0x000000ffff317224 */ /* 0x000fe400078e0a31 */
[----:B------:R-:W-:Y:S01]  /*34d0*/  IMAD R96, R3, R47, R96 ;  /* 0x0000002f03607224 */ /* 0x000fe200078e0260 */
[----:B------:R-:W-:Y:S01]  /*34e0*/  LEA.HI R14, R5, R14, RZ, 0x6 ;  /* 0x0000000e050e7211 */ /* 0x000fe200078f30ff */
[--C-:B------:R-:W-:Y:S01]  /*34f0*/  @!P5 IMAD.IADD R82, R82, 0x1, -R3.reuse ;  /* 0x000000015252d824 */ /* 0x100fe200078e0a03 */
[C---:B------:R-:W-:Y:S01]  /*3500*/  ISETP.GT.U32.AND P5, PT, R3.reuse, R100, PT ;  /* 0x000000640300720c */ /* 0x040fe20003fa4070 */
[C---:B------:R-:W-:Y:S01]  /*3510*/  IMAD R98, R3.reuse, R49, R98 ;  /* 0x0000003103627224 */ /* 0x040fe200078e0262 */
[----:B------:R-:W-:Y:S01]  /*3520*/  SHF.R.S32.HI R14, RZ, 0x6, R14 ;  /* 0x00000006ff0e7819 */ /* 0x000fe2000001140e */
[--C-:B------:R-:W-:Y:S01]  /*3530*/  @!P4 IMAD.IADD R84, R84, 0x1, -R3.reuse ;  /* 0x000000015454c824 */ /* 0x100fe200078e0a03 */
[----:B------:R-:W-:Y:S01]  /*3540*/  ISETP.GT.U32.AND P4, PT, R3, R96, PT ;  /* 0x000000600300720c */ /* 0x000fe20003f84070 */
[--C-:B------:R-:W-:Y:S01]  /*3550*/  @!P0 IMAD.IADD R90, R90, 0x1, -R3.reuse ;  /* 0x000000015a5a8824 */ /* 0x100fe200078e0a03 */
[----:B------:R-:W-:Y:S01]  /*3560*/  ISETP.GE.AND P0, PT, R59, RZ, PT ;  /* 0x000000ff3b00720c */ /* 0x000fe20003f06270 */
[--C-:B------:R-:W-:Y:S01]  /*3570*/  @!P3 IMAD.IADD R86, R86, 0x1, -R3.reuse ;  /* 0x000000015656b824 */ /* 0x100fe200078e0a03 */
[----:B------:R-:W-:Y:S01]  /*3580*/  ISETP.GE.AND P3, PT, R51, RZ, PT ;  /* 0x000000ff3300720c */ /* 0x000fe20003f66270 */
[--C-:B------:R-:W-:Y:S01]  /*3590*/  @!P6 IMAD.IADD R88, R88, 0x1, -R3.reuse ;  /* 0x000000015858e824 */ /* 0x100fe200078e0a03 */
[----:B------:R-:W-:Y:S01]  /*35a0*/  ISETP.GT.U32.AND P6, PT, R3, R98, PT ;  /* 0x000000620300720c */ /* 0x000fe20003fc4070 */
[--C-:B------:R-:W-:Y:S01]  /*35b0*/  @!P2 IMAD.IADD R92, R92, 0x1, -R3.reuse ;  /* 0x000000015c5ca824 */ /* 0x100fe200078e0a03 */
[----:B------:R-:W-:Y:S01]  /*35c0*/  ISETP.GE.AND P2, PT, R61, RZ, PT ;  /* 0x000000ff3d00720c */ /* 0x000fe20003f46270 */
[--C-:B------:R-:W-:Y:S01]  /*35d0*/  @!P1 IMAD.IADD R94, R94, 0x1, -R3.reuse ;  /* 0x000000015e5e9824 */ /* 0x100fe200078e0a03 */
[----:B------:R-:W-:Y:S01]  /*35e0*/  ISETP.GE.AND P1, PT, R63, RZ, PT ;  /* 0x000000ff3f00720c */ /* 0x000fe20003f26270 */
[--C-:B------:R-:W-:Y:S01]  /*35f0*/  @!P5 IMAD.IADD R100, R100, 0x1, -R3.reuse ;  /* 0x000000016464d824 */ /* 0x100fe200078e0a03 */
[----:B------:R-:W-:Y:S01]  /*3600*/  ISETP.GE.AND P5, PT, R65, RZ, PT ;  /* 0x000000ff4100720c */ /* 0x000fe20003fa6270 */
[--C-:B------:R-:W-:Y:S01]  /*3610*/  @!P4 IMAD.IADD R96, R96, 0x1, -R3.reuse ;  /* 0x000000016060c824 */ /* 0x100fe200078e0a03 */
[----:B------:R-:W-:Y:S01]  /*3620*/  ISETP.GE.AND P4, PT, R67, RZ, PT ;  /* 0x000000ff4300720c */ /* 0x000fe20003f86270 */
[----:B------:R-:W-:Y:S01]  /*3630*/  @!P0 IMAD.MOV R80, RZ, RZ, -R80 ;  /* 0x000000ffff508224 */ /* 0x000fe200078e0a50 */
[C---:B------:R-:W-:Y:S01]  /*3640*/  ISETP.GT.U32.AND P0, PT, R3.reuse, R92, PT ;  /* 0x0000005c0300720c */ /* 0x040fe20003f04070 */
[----:B------:R-:W-:Y:S01]  /*3650*/  @!P3 IMAD.MOV R78, RZ, RZ, -R78 ;  /* 0x000000ffff4eb224 */ /* 0x000fe200078e0a4e */
[C---:B------:R-:W-:Y:S01]  /*3660*/  ISETP.GT.U32.AND P3, PT, R3.reuse, R90, PT ;  /* 0x0000005a0300720c */ /* 0x040fe20003f64070 */
[--C-:B------:R-:W-:Y:S01]  /*3670*/  @!P6 IMAD.IADD R98, R98, 0x1, -R3.reuse ;  /* 0x000000016262e824 */ /* 0x100fe200078e0a03 */
[C---:B------:R-:W-:Y:S01]  /*3680*/  ISETP.GT.U32.AND P6, PT, R3.reuse, R96, PT ;  /* 0x000000600300720c */ /* 0x040fe20003fc4070 */
[----:B------:R-:W-:Y:S01]  /*3690*/  @!P2 IMAD.MOV R82, RZ, RZ, -R82 ;  /* 0x000000ffff52a224 */ /* 0x000fe200078e0a52 */
[C---:B------:R-:W-:Y:S01]  /*36a0*/  ISETP.GT.U32.AND P2, PT, R3.reuse, R94, PT ;  /* 0x0000005e0300720c */ /* 0x040fe20003f44070 */
[----:B------:R-:W-:Y:S01]  /*36b0*/  @!P1 IMAD.MOV R84, RZ, RZ, -R84 ;  /* 0x000000ffff549224 */ /* 0x000fe200078e0a54 */
[C---:B------:R-:W-:Y:S01]  /*36c0*/  ISETP.GT.U32.AND P1, PT, R3.reuse, R100, PT ;  /* 0x000000640300720c */ /* 0x040fe20003f24070 */
[----:B------:R-:W-:Y:S01]  /*36d0*/  @!P5 IMAD.MOV R86, RZ, RZ, -R86 ;  /* 0x000000ffff56d224 */ /* 0x000fe200078e0a56 */
[----:B------:R-:W-:Y:S01]  /*36e0*/  ISETP.GT.U32.AND P5, PT, R3, R98, PT ;  /* 0x000000620300720c */ /* 0x000fe20003fa4070 */
[----:B------:R-:W-:Y:S01]  /*36f0*/  @!P4 IMAD.MOV R88, RZ, RZ, -R88 ;  /* 0x000000ffff58c224 */ /* 0x000fe200078e0a58 */
[----:B------:R-:W-:Y:S01]  /*3700*/  ISETP.GE.AND P4, PT, R4, RZ, PT ;  /* 0x000000ff0400720c */ /* 0x000fe20003f86270 */
        /* <DEDUP_REMOVED lines=10> */
[----:B------:R-:W-:Y:S01]  /*37b0*/  @!P5 IMAD.IADD R98, R98, 0x1, -R3 ;  /* 0x000000016262d824 */ /* 0x000fe200078e0a03 */
[----:B------:R-:W-:Y:S01]  /*37c0*/  ISETP.NE.AND P5, PT, R53, RZ, PT ;  /* 0x000000ff3500720c */ /* 0x000fe20003fa5270 */
[----:B------:R-:W-:Y:S01]  /*37d0*/  @!P4 IMAD.MOV R100, RZ, RZ, -R100 ;  /* 0x000000ffff64c224 */ /* 0x000fe200078e0a64 */
[----:B------:R-:W-:Y:S01]  /*37e0*/  LOP3.LUT R3, RZ, R53, RZ, 0x33, !PT ;  /* 0x00000035ff037212 */ /* 0x000fe200078e33ff */
[----:B------:R-:W-:Y:S01]  /*37f0*/  @!P0 IMAD.MOV R92, RZ, RZ, -R92 ;  /* 0x000000ffff5c8224 */ /* 0x000fe200078e0a5c */
[C---:B------:R-:W-:Y:S01]  /*3800*/  LEA R4, P0, R2.reuse, UR6, 0x1 ;  /* 0x0000000602047c11 */ /* 0x040fe2000f8008ff */
[----:B------:R-:W-:Y:S01]  /*3810*/  @!P3 IMAD.MOV R90, RZ, RZ, -R90 ;  /* 0x000000ffff5ab224 */ /* 0x000fe200078e0a5a */
[C---:B------:R-:W-:Y:S01]  /*3820*/  SEL R9, R3.reuse, R9, !P5 ;  /* 0x0000000903097207 */ /* 0x040fe20006800000 */
[----:B------:R-:W-:Y:S01]  /*3830*/  @!P6 IMAD.MOV R98, RZ, RZ, -R98 ;  /* 0x000000ffff62e224 */ /* 0x000fe200078e0a62 */
[C---:B------:R-:W-:Y:S01]  /*3840*/  SEL R6, R3.reuse, R6, !P5 ;  /* 0x0000000603067207 */ /* 0x040fe20006800000 */
[----:B------:R-:W-:Y:S01]  /*3850*/  @!P2 IMAD.MOV R94, RZ, RZ, -R94 ;  /* 0x000000ffff5ea224 */ /* 0x000fe200078e0a5e */
[C---:B------:R-:W-:Y:S01]  /*3860*/  SEL R7, R3.reuse, R7, !P5 ;  /* 0x0000000703077207 */ /* 0x040fe20006800000 */
[----:B------:R-:W-:Y:S01]  /*3870*/  @!P1 IMAD.MOV R96, RZ, RZ, -R96 ;  /* 0x000000ffff609224 */ /* 0x000fe200078e0a60 */
[----:B------:R-:W-:Y:S01]  /*3880*/  SEL R8, R3, R8, !P5 ;  /* 0x0000000803087207 */ /* 0x000fe20006800000 */
[----:B------:R-:W-:Y:S01]  /*3890*/  IMAD R9, R9, UR4, RZ ;  /* 0x0000000409097c24 */ /* 0x000fe2000f8e02ff */
[----:B------:R-:W-:Y:S01]  /*38a0*/  LEA.HI.X.SX32 R2, R2, UR7, 0x1, P0 ;  /* 0x0000000702027c11 */ /* 0x000fe200080f0eff */
[----:B------:R-:W-:Y:S01]  /*38b0*/  ULDC.64 UR6, c[0x0][0x218] ;  /* 0x0000860000067ab9 */ /* 0x000fe20000000a00 */
[C---:B------:R-:W-:Y:S01]  /*38c0*/  SEL R10, R3.reuse, R10, !P5 ;  /* 0x0000000a030a7207 */ /* 0x040fe20006800000 */
[----:B------:R0:W-:Y:S01]  /*38d0*/  STL [R1+0x7c], R4 ;  /* 0x00007c0401007387 */ /* 0x0001e20000100800 */
[C---:B------:R-:W-:Y:S01]  /*38e0*/  SEL R11, R3.reuse, R11, !P5 ;  /* 0x0000000b030b7207 */ /* 0x040fe20006800000 */
[----:B------:R-:W-:Y:S01]  /*38f0*/  IMAD R6, R6, UR4, RZ ;  /* 0x0000000406067c24 */ /* 0x000fe2000f8e02ff */
[----:B------:R-:W-:Y:S01]  /*3900*/  SEL R12, R3, R12, !P5 ;  /* 0x0000000c030c7207 */ /* 0x000fe20006800000 */
[----:B------:R-:W-:Y:S01]  /*3910*/  IMAD R7, R7, UR4, RZ ;  /* 0x0000000407077c24 */ /* 0x000fe2000f8e02ff */
[C---:B------:R-:W-:Y:S01]  /*3920*/  SEL R13, R3.reuse, R13, !P5 ;  /* 0x0000000d030d7207 */ /* 0x040fe20006800000 */
[----:B------:R-:W-:Y:S01]  /*3930*/  IMAD R8, R8, UR4, RZ ;  /* 0x0000000408087c24 */ /* 0x000fe2000f8e02ff */
        /* <DEDUP_REMOVED lines=110> */
[----:B------:R-:W-:Y:S01]  /*4020*/  SEL R3, R3, R100, !P5 ;  /* 0x0000006403037207 */ /* 0x000fe20006800000 */
[----:B------:R-:W-:Y:S01]  /*4030*/  IMAD R90, R90, UR4, RZ ;  /* 0x000000045a5a7c24 */ /* 0x000fe2000f8e02ff */
[----:B0-----:R-:W-:Y:S01]  /*4040*/  LEA R4, P6, R9, UR6, 0x1 ;  /* 0x0000000609047c11 */ /* 0x001fe2000f8c08ff */
[----:B------:R-:W-:Y:S01]  /*4050*/  IMAD R92, R92, UR4, RZ ;  /* 0x000000045c5c7c24 */ /* 0x000fe2000f8e02ff */
[----:B-1----:R-:W-:Y:S01]  /*4060*/  LEA R2, P5, R6, UR6, 0x1 ;  /* 0x0000000606027c11 */ /* 0x002fe2000f8a08ff */
[----:B------:R-:W-:Y:S01]  /*4070*/  IMAD R248, R3, UR4, RZ ;  /* 0x0000000403f87c24 */ /* 0x000fe2000f8e02ff */
[----:B------:R-:W-:Y:S01]  /*4080*/  LEA R3, P3, R7, UR6, 0x1 ;  /* 0x0000000607037c11 */ /* 0x000fe2000f8608ff */
[----:B------:R0:W-:Y:S01]  /*4090*/  STL [R1+0x18], R4 ;  /* 0x0000180401007387 */ /* 0x0001e20000100800 */
[----:B------:R-:W-:Y:S01]  /*40a0*/  LEA.HI.X.SX32 R152, R9, UR7, 0x1, P6 ;  /* 0x0000000709987c11 */ /* 0x000fe2000b0f0eff */
[----:B------:R-:W-:Y:S01]  /*40b0*/  IMAD R94, R94, UR4, RZ ;  /* 0x000000045e5e7c24 */ /* 0x000fe2000f8e02ff */
[----:B------:R-:W-:Y:S01]  /*40c0*/  LEA.HI.X.SX32 R9, R6, UR7, 0x1, P5 ;  /* 0x0000000706097c11 */ /* 0x000fe2000a8f0eff */
[----:B------:R1:W-:Y:S01]  /*40d0*/  STL [R1+0x10], R2 ;  /* 0x0000100201007387 */ /* 0x0003e20000100800 */
[C---:B------:R-:W-:Y:S01]  /*40e0*/  LEA R5, P6, R13.reuse, UR6, 0x1 ;  /* 0x000000060d057c11 */ /* 0x040fe2000f8c08ff */
[----:B------:R-:W-:Y:S01]  /*40f0*/  IMAD R96, R96, UR4, RZ ;  /* 0x0000000460607c24 */ /* 0x000fe2000f8e02ff */
[----:B------:R-:W-:Y:S01]  /*4100*/  LEA R6, P5, R16, UR6, 0x1 ;  /* 0x0000000610067c11 */ /* 0x000fe2000f8a08ff */
[----:B------:R2:W-:Y:S01]  /*4110*/  STL [R1+0x8], R3 ;  /* 0x0000080301007387 */ /* 0x0005e20000100800 */
[----:B------:R-:W-:Y:S01]  /*4120*/  LEA.HI.X.SX32 R13, R13, UR7, 0x1, P6 ;  /* 0x000000070d0d7c11 */ /* 0x000fe2000b0f0eff */
[----:B------:R-:W-:Y:S01]  /*4130*/  IMAD R98, R98, UR4, RZ ;  /* 0x0000000462627c24 */ /* 0x000fe2000f8e02ff */
[----:B0-----:R-:W-:Y:S01]  /*4140*/  LEA R4, P2, R8, UR6, 0x1 ;  /* 0x0000000608047c11 */ /* 0x001fe2000f8408ff */
[----:B------:R-:W-:Y:S01]  /*4150*/  UMOV UR4, URZ ;  /* 0x0000003f00047c82 */ /* 0x000fe20008000000 */
[----:B------:R-:W-:-:S02]  /*4160*/  LEA.HI.X.SX32 R16, R16, UR7, 0x1, P5 ;  /* 0x0000000710107c11 */ /* 0x000fc4000a8f0eff */
[----:B------:R-:W-:Y:S02]  /*4170*/  CS2R R100, SRZ ;  /* 0x0000000000647805 */ /* 0x000fe4000001ff00 */
[----:B-1----:R-:W-:Y:S01]  /*4180*/  LEA R2, P1, R10, UR6, 0x1 ;  /* 0x000000060a027c11 */ /* 0x002fe2000f8208ff */
[----:B------:R0:W-:Y:S01]  /*4190*/  STL [R1], R4 ;  /* 0x0000000401007387 */ /* 0x0001e20000100800 */
[----:B--2---:R-:W-:-:S03]  /*41a0*/  LEA R3, P0, R11, UR6, 0x1 ;  /* 0x000000060b037c11 */ /* 0x004fc6000f8008ff */
[----:B------:R1:W-:Y:S01]  /*41b0*/  STL [R1+0x1c], R152 ;  /* 0x00001c9801007387 */ /* 0x0003e20000100800 */
[----:B------:R-:W-:Y:S02]  /*41c0*/  LEA.HI.X.SX32 R10, R10, UR7, 0x1, P1 ;  /* 0x000000070a0a7c11 */ /* 0x000fe400088f0eff */
[----:B------:R-:W-:Y:S01]  /*41d0*/  LEA.HI.X.SX32 R11, R11, UR7, 0x1, P0 ;  /* 0x000000070b0b7c11 */ /* 0x000fe200080f0eff */
[----:B------:R2:W-:Y:S01]  /*41e0*/  STL [R1+0x14], R9 ;  /* 0x0000140901007387 */ /* 0x0005e20000100800 */
[C---:B0-----:R-:W-:Y:S02]  /*41f0*/  LEA R4, P4, R12.reuse, UR6, 0x1 ;  /* 0x000000060c047c11 */ /* 0x041fe4000f8808ff */
[----:B-1----:R-:W-:Y:S02]  /*4200*/  LEA.HI.X.SX32 R152, R7, UR7, 0x1, P3 ;  /* 0x0000000707987c11 */ /* 0x002fe400098f0eff */
[----:B------:R-:W-:Y:S02]  /*4210*/  LEA.HI.X.SX32 R12, R12, UR7, 0x1, P4 ;  /* 0x000000070c0c7c11 */ /* 0x000fe4000a0f0eff */
[----:B--2---:R-:W-:Y:S01]  /*4220*/  LEA.HI.X.SX32 R9, R8, UR7, 0x1, P2 ;  /* 0x0000000708097c11 */ /* 0x004fe200090f0eff */
[----:B------:R0:W-:Y:S01]  /*4230*/  STL [R1+0xc], R152 ;  /* 0x00000c9801007387 */ /* 0x0001e20000100800 */
[----:B------:R-:W-:-:S02]  /*4240*/  LEA R7, P3, R17, UR6, 0x1 ;  /* 0x0000000611077c11 */ /* 0x000fc4000f8608ff */
[----:B------:R-:W-:Y:S01]  /*4250*/  LEA R8, P2, R18, UR6, 0x1 ;  /* 0x0000000612087c11 */ /* 0x000fe2000f8408ff */
[----:B------:R1:W-:Y:S04]  /*4260*/  STL [R1+0x20], R9 ;  /* 0x0000200901007387 */ /* 0x0003e80000100800 */
[----:B------:R2:W-:Y:S01]  /*4270*/  STL [R1+0x24], R10 ;  /* 0x0000240a01007387 */ /* 0x0005e20000100800 */
[----:B0-----:R-:W-:-:S03]  /*4280*/  LEA.HI.X.SX32 R152, R17, UR7, 0x1, P3 ;  /* 0x0000000711987c11 */ /* 0x001fc600098f0eff */
[----:B------:R0:W-:Y:S01]  /*4290*/  STL [R1+0x28], R11 ;  /* 0x0000280b01007387 */ /* 0x0001e20000100800 */
[----:B------:R-:W-:Y:S02]  /*42a0*/  LEA R17, P3, R24, UR6, 0x1 ;  /* 0x0000000618117c11 */ /* 0x000fe4000f8608ff */
[----:B-1----:R-:W-:Y:S01]  /*42b0*/  LEA R9, P1, R19, UR6, 0x1 ;  /* 0x0000000613097c11 */ /* 0x002fe2000f8208ff */
[----:B------:R1:W-:Y:S01]  /*42c0*/  STL [R1+0x2c], R12 ;  /* 0x00002c0c01007387 */ /* 0x0003e20000100800 */
[----:B--2---:R-:W-:-:S03]  /*42d0*/  LEA R10, P0, R20, UR6, 0x1 ;  /* 0x00000006140a7c11 */ /* 0x004fc6000f8008ff */
[----:B------:R2:W-:Y:S01]  /*42e0*/  STL [R1+0x30], R13 ;  /* 0x0000300d01007387 */ /* 0x0005e20000100800 */
[----:B0-----:R-:W-:-:S03]  /*42f0*/  LEA R11, P4, R21, UR6, 0x1 ;  /* 0x00000006150b7c11 */ /* 0x001fc6000f8808ff */
[----:B------:R0:W-:Y:S01]  /*4300*/  STL [R1+0x34], R16 ;  /* 0x0000341001007387 */ /* 0x0001e20000100800 */
[----:B-1----:R-:W-:-:S03]  /*4310*/  LEA R12, P6, R22, UR6, 0x1 ;  /* 0x00000006160c7c11 */ /* 0x002fc6000f8c08ff */
[----:B------:R-:W-:Y:S01]  /*4320*/  STL [R1+0x38], R152 ;  /* 0x0000389801007387 */ /* 0x000fe20000100800 */
[----:B--2---:R-:W-:-:S03]  /*4330*/  LEA R13, P5, R23, UR6, 0x1 ;  /* 0x00000006170d7c11 */ /* 0x004fc6000f8a08ff */
[----:B------:R1:W-:Y:S01]  /*4340*/  STL [R1+0x4], R17 ;  /* 0x0000041101007387 */ /* 0x0003e20000100800 */
[----:B0-----:R-:W-:Y:S02]  /*4350*/  LEA.HI.X.SX32 R16, R18, UR7, 0x1, P2 ;  /* 0x0000000712107c11 */ /* 0x001fe400090f0eff */
[----:B------:R-:W-:-:S03]  /*4360*/  LEA R18, P2, R25, UR6, 0x1 ;  /* 0x0000000619127c11 */ /* 0x000fc6000f8408ff */
[----:B------:R0:W-:Y:S01]  /*4370*/  STL [R1+0x3c], R16 ;  /* 0x00003c1001007387 */ /* 0x0001e20000100800 */
[----:B-1----:R-:W-:-:S03]  /*4380*/  LEA.HI.X.SX32 R17, R19, UR7, 0x1, P1 ;  /* 0x0000000713117c11 */ /* 0x002fc600088f0eff */
[----:B------:R1:W-:Y:S04]  /*4390*/  STL [R1+0x118], R18 ;  /* 0x0001181201007387 */ /* 0x0003e80000100800 */
[----:B------:R2:W-:Y:S01]  /*43a0*/  STL [R1+0x40], R17 ;  /* 0x0000401101007387 */ /* 0x0005e20000100800 */
[----:B0-----:R-:W-:Y:S02]  /*43b0*/  LEA R16, P1, R26, UR6, 0x1 ;  /* 0x000000061a107c11 */ /* 0x001fe4000f8208ff */
[----:B-1----:R-:W-:-:S03]  /*43c0*/  LEA.HI.X.SX32 R18, R20, UR7, 0x1, P0 ;  /* 0x0000000714127c11 */ /* 0x002fc600080f0eff */
[----:B------:R0:W-:Y:S01]  /*43d0*/  STL [R1+0x11c], R16 ;  /* 0x00011c1001007387 */ /* 0x0001e20000100800 */
[----:B--2---:R-:W-:-:S03]  /*43e0*/  LEA R17, P0, R27, UR6, 0x1 ;  /* 0x000000061b117c11 */ /* 0x004fc6000f8008ff */
[----:B------:R1:W-:Y:S04]  /*43f0*/  STL [R1+0x44], R18 ;  /* 0x0000441201007387 */ /* 0x0003e80000100800 */
[----:B------:R2:W-:Y:S01]  /*4400*/  STL [R1+0x120], R17 ;  /* 0x0001201101007387 */ /* 0x0005e20000100800 */
[----:B0-----:R-:W-:Y:S02]  /*4410*/  LEA.HI.X.SX32 R16, R21, UR7, 0x1, P4 ;  /* 0x0000000715107c11 */ /* 0x001fe4000a0f0eff */
[----:B-1----:R-:W-:-:S03]  /*4420*/  LEA R18, P4, R28, UR6, 0x1 ;  /* 0x000000061c127c11 */ /* 0x002fc6000f8808ff */
[----:B------:R0:W-:Y:S01]  /*4430*/  STL [R1+0x48], R16 ;  /* 0x0000481001007387 */ /* 0x0001e20000100800 */
[----:B--2---:R-:W-:-:S03]  /*4440*/  LEA.HI.X.SX32 R17, R22, UR7, 0x1, P6 ;  /* 0x0000000716117c11 */ /* 0x004fc6000b0f0eff */
        /* <DEDUP_REMOVED lines=12> */
[----:B------:R1:W-:Y:S01]  /*4510*/  STL [R1+0x130], R18 ;  /* 0x0001301201007387 */ /* 0x0003e20000100800 */
[----:B------:R-:W-:-:S03]  /*4520*/  CS2R R24, SRZ ;  /* 0x0000000000187805 */ /* 0x000fc6000001ff00 */
        /* <DEDUP_REMOVED lines=8> */
[----:B------:R-:W-:Y:S02]  /*45b0*/  CS2R R26, SRZ ;  /* 0x00000000001a7805 */ /* 0x000fe4000001ff00 */
[----:B-1----:R-:W-:Y:S01]  /*45c0*/  LEA R18, P0, R34, UR6, 0x1 ;  /* 0x0000000622127c11 */ /* 0x002fe2000f8008ff */
[----:B------:R0:W-:Y:S01]  /*45d0*/  STL [R1+0x60], R16 ;  /* 0x0000601001007387 */ /* 0x0001e20000100800 */
[----:B--2---:R-:W-:-:S03]  /*45e0*/  LEA.HI.X.SX32 R17, R28, UR7, 0x1, P4 ;  /* 0x000000071c117c11 */ /* 0x004fc6000a0f0eff */
[----:B------:R1:W-:Y:S04]  /*45f0*/  STL [R1+0x13c], R18 ;  /* 0x00013c1201007387 */ /* 0x0003e80000100800 */
[----:B------:R2:W-:Y:S01]  /*4600*/  STL [R1+0x64], R17 ;  /* 0x0000641101007387 */ /* 0x0005e20000100800 */
[----:B0-----:R-:W-:Y:S02]  /*4610*/  LEA R16, P4, R36, UR6, 0x1 ;  /* 0x0000000624107c11 */ /* 0x001fe4000f8808ff */
[----:B-1----:R-:W-:-:S03]  /*4620*/  LEA.HI.X.SX32 R18, R29, UR7, 0x1, P6 ;  /* 0x000000071d127c11 */ /* 0x002fc6000b0f0eff */
[----:B------:R0:W-:Y:S01]  /*4630*/  STL [R1+0x140], R16 ;  /* 0x0001401001007387 */ /* 0x0001e20000100800 */
[----:B------:R-:W-:Y:S02]  /*4640*/  CS2R R28, SRZ ;  /* 0x00000000001c7805 */ /* 0x000fe4000001ff00 */
[----:B--2---:R-:W-:Y:S01]  /*4650*/  LEA R17, P6, R35, UR6, 0x1 ;  /* 0x0000000623117c11 */ /* 0x004fe2000f8c08ff */
        /* <DEDUP_REMOVED lines=57> */
[----:B------:R-:W-:-:S02]  /*49f0*/  CS2R R42, SRZ ;  /* 0x00000000002a7805 */ /* 0x000fc4000001ff00 */
        /* <DEDUP_REMOVED lines=111> */
[----:B0-----:R-:W-:Y:S01]  /*50f0*/  LEA R16, P6, R248, UR6, 0x1 ;  /* 0x00000006f8107c11 */ /* 0x001fe2000f8c08ff */
[----:B------:R-:W-:Y:S01]  /*5100*/  UIADD3 UR6, UR8, 0x4000, URZ ;  /* 0x0000400008067890 */ /* 0x000fe2000fffe03f */
[----:B-1----:R-:W-:-:S03]  /*5110*/  LEA.HI.X.SX32 R18, R88, UR7, 0x1, P5 ;  /* 0x0000000758127c11 */ /* 0x002fc6000a8f0eff */
[----:B------:R0:W-:Y:S01]  /*5120*/  STL [R1+0x1d0], R16 ;  /* 0x0001d01001007387 */ /* 0x0001e20000100800 */
[----:B------:R-:W-:Y:S01]  /*5130*/  USHF.R.U32.HI UR14, URZ, 0x4, UR6 ;  /* 0x000000043f0e7899 */ /* 0x000fe20008011606 */
[----:B------:R-:W-:Y:S01]  /*5140*/  LEA.HI.X.SX32 R248, R248, UR7, 0x1, P6 ;  /* 0x00000007f8f87c11 */ /* 0x000fe2000b0f0eff */
[----:B------:R-:W-:Y:S01]  /*5150*/  UIADD3 UR6, UP0, UR12, 0x80, URZ ;  /* 0x000000800c067890 */ /* 0x000fe2000ff1e03f */
[----:B--2---:R-:W-:Y:S01]  /*5160*/  LEA.HI.X.SX32 R17, R90, UR7, 0x1, P3 ;  /* 0x000000075a117c11 */ /* 0x004fe200098f0eff */
[----:B------:R1:W-:Y:S01]  /*5170*/  STL [R1+0x100], R18 ;  /* 0x0001001201007387 */ /* 0x0003e20000100800 */
[----:B------:R-:W-:Y:S01]  /*5180*/  USGXT.U32 UR14, UR14, 0xe ;  /* 0x0000000e0e0e789a */ /* 0x000fe20008000000 */
[----:B------:R-:W-:Y:S02]  /*5190*/  CS2R R88, SRZ ;  /* 0x0000000000587805 */ /* 0x000fe4000001ff00 */
[----:B------:R-:W-:Y:S01]  /*51a0*/  CS2R R90, SRZ ;  /* 0x00000000005a7805 */ /* 0x000fe2000001ff00 */
[----:B------:R2:W-:Y:S01]  /*51b0*/  STL [R1+0x104], R17 ;  /* 0x0001041101007387 */ /* 0x0005e20000100800 */
[----:B0-----:R-:W-:-:S02]  /*51c0*/  LEA.HI.X.SX32 R16, R92, UR7, 0x1, P2 ;  /* 0x000000075c107c11 */ /* 0x001fc400090f0eff */
[----:B------:R-:W-:Y:S02]  /*51d0*/  CS2R R92, SRZ ;  /* 0x00000000005c7805 */ /* 0x000fe4000001ff00 */
[----:B-1----:R-:W-:Y:S01]  /*51e0*/  LEA.HI.X.SX32 R18, R94, UR7, 0x1, P1 ;  /* 0x000000075e127c11 */ /* 0x002fe200088f0eff */
[----:B------:R0:W-:Y:S01]  /*51f0*/  STL [R1+0x108], R16 ;  /* 0x0001081001007387 */ /* 0x0001e20000100800 */
[----:B------:R-:W-:Y:S02]  /*5200*/  CS2R R94, SRZ ;  /* 0x00000000005e7805 */ /* 0x000fe4000001ff00 */
[----:B--2---:R-:W-:Y:S01]  /*5210*/  LEA.HI.X.SX32 R17, R96, UR7, 0x1, P0 ;  /* 0x0000000760117c11 */ /* 0x004fe200080f0eff */
[----:B------:R1:W-:Y:S01]  /*5220*/  STL [R1+0x10c], R18 ;  /* 0x00010c1201007387 */ /* 0x0003e20000100800 */
[----:B------:R-:W-:-:S03]  /*5230*/  CS2R R96, SRZ ;  /* 0x0000000000607805 */ /* 0x000fc6000001ff00 */
[----:B------:R1:W-:Y:S01]  /*5240*/  STL [R1+0x110], R17 ;  /* 0x0001101101007387 */ /* 0x0003e20000100800 */
[----:B0-----:R-:W-:Y:S01]  /*5250*/  LEA.HI.X.SX32 R16, R98, UR7, 0x1, P4 ;  /* 0x0000000762107c11 */ /* 0x001fe2000a0f0eff */
[----:B------:R-:W-:Y:S01]  /*5260*/  UIADD3.X UR7, UR4, 0x40000040, URZ, UP0, !UPT ;  /* 0x4000004004077890 */ /* 0x000fe200087fe43f */
[----:B------:R-:W-:Y:S01]  /*5270*/  CS2R R98, SRZ ;  /* 0x0000000000627805 */ /* 0x000fe2000001ff00 */
[----:B------:R-:W-:Y:S02]  /*5280*/  UIADD3 UR9, UP0, UR14, 0x2, URZ ;  /* 0x000000020e097890 */ /* 0x000fe4000ff1e03f */
[----:B------:R1:W-:Y:S01]  /*5290*/  STL [R1+0x114], R16 ;  /* 0x0001141001007387 */ /* 0x0003e20000100800 */
[----:B------:R-:W-:Y:S01]  /*52a0*/  UMOV UR4, UR6 ;  /* 0x0000000600047c82 */ /* 0x000fe20008000000 */
[----:B------:R-:W-:Y:S02]  /*52b0*/  UIADD3.X UR10, UR5, 0x40000040, URZ, UP0, !UPT ;  /* 0x40000040050a7890 */ /* 0x000fe400087fe43f */
[----:B------:R1:W-:Y:S01]  /*52c0*/  STL [R1+0x1d4], R14 ;  /* 0x0001d40e01007387 */ /* 0x0003e20000100800 */
[----:B------:R-:W-:Y:S01]  /*52d0*/  UMOV UR5, UR7 ;  /* 0x0000000700057c82 */ /* 0x000fe20008000000 */
[----:B------:R-:W-:Y:S01]  /*52e0*/  UMOV UR6, UR9 ;  /* 0x0000000900067c82 */ /* 0x000fe20008000000 */
[----:B------:R-:W-:-:S02]  /*52f0*/  UIADD3.64 UR40, UR4, 0x80, URZ ;  /* 0x0000008004287897 */ /* 0x000fc4000fffe03f */
[----:B------:R-:W-:Y:S01]  /*5300*/  UMOV UR7, UR10 ;  /* 0x0000000a00077c82 */ /* 0x000fe20008000000 */
[----:B------:R-:W-:Y:S02]  /*5310*/  UIADD3.64 UR36, UR4, 0x100, URZ ;  /* 0x0000010004247897 */ /* 0x000fe4000fffe03f */
[----:B------:R-:W-:Y:S02]  /*5320*/  UIADD3.64 UR32, UR4, 0x180, URZ ;  /* 0x0000018004207897 */ /* 0x000fe4000fffe03f */
[----:B------:R-:W-:Y:S02]  /*5330*/  UIADD3.64 UR28, UR4, 0x200, URZ ;  /* 0x00000200041c7897 */ /* 0x000fe4000fffe03f */
[----:B------:R-:W-:Y:S02]  /*5340*/  UIADD3.64 UR24, UR4, 0x280, URZ ;  /* 0x0000028004187897 */ /* 0x000fe4000fffe03f */
[----:B------:R-:W-:Y:S02]  /*5350*/  UIADD3.64 UR20, UR4, 0x300, URZ ;  /* 0x0000030004147897 */ /* 0x000fe4000fffe03f */
[----:B------:R-:W-:-:S02]  /*5360*/  UIADD3.64 UR42, UR6, 0x2, URZ ;  /* 0x00000002062a7897 */ /* 0x000fc4000fffe03f */
[----:B-1----:R-:W-:-:S12]  /*5370*/  UIADD3.64 UR38, UR6, 0x4, URZ ;  /* 0x0000000406267897 */ /* 0x002fd8000fffe03f */
.L_x_1:
[----:B------:R-:W2:Y:S01]  /*5380*/  LDL.LU R16, [R1+0x78] ;  /* 0x0000780001107983 */ /* 0x000ea20000300800 */
[----:B------:R-:W0:Y:S03]  /*5390*/  LDC R14, c[0x0][0x238] ;  /* 0x00008e00ff0e7b82 */ /* 0x000e260000000800 */
[----:B------:R-:W3:Y:S01]  /*53a0*/  LDL.LU R15, [R1+0x7c] ;  /* 0x00007c00010f7983 */ /* 0x000ee20000300800 */
[C---:B------:R-:W-:Y:S02]  /*53b0*/  ISETP.GT.AND P0, PT, R250.reuse, 0x2, PT ;  /* 0x00000002fa00780c */ /* 0x040fe40003f04270 */
[----:B------:R-:W-:Y:S01]  /*53c0*/  PRMT R167, RZ, 0x7610, R167 ;  /* 0x00007610ffa77816 */ /* 0x000fe200000000a7 */
[----:B-----5:R1:W-:Y:S01]  /*53d0*/  STL [R1+0x1dc], R0 ;  /* 0x0001dc0001007387 */ /* 0x0203e20000100800 */
[----:B------:R-:W4:Y:S01]  /*53e0*/  LDC R17, c[0x0][0x238] ;  /* 0x00008e00ff117b82 */ /* 0x000f220000000800 */
[----:B------:R-:W-:-:S02]  /*53f0*/  ISETP.GT.AND P1, PT, R250, 0x3, PT ;  /* 0x00000003fa00780c */ /* 0x000fc40003f24270 */
[----:B------:R-:W-:Y:S01]  /*5400*/  ISETP.GT.AND P2, PT, R250, 0x4, PT ;  /* 0x00000004fa00780c */ /* 0x000fe20003f44270 */
[----:B------:R-:W3:Y:S04]  /*5410*/  LDL R222, [R1+0x4] ;  /* 0x0000040001de7983 */ /* 0x000ee80000100800 */
[----:B------:R-:W4:Y:S01]  /*5420*/  LDC R21, c[0x0][0x238] ;  /* 0x00008e00ff157b82 */ /* 0x000f220000000800 */
[----:B------:R-:W-:Y:S01]  /*5430*/  PRMT R157, RZ, 0x7610, R157 ;  /* 0x00007610ff9d7816 */ /* 0x000fe2000000009d */
[----:B------:R-:W3:Y:S01]  /*5440*/  LDL R186, [R1+0x54] ;  /* 0x0000540001ba7983 */ /* 0x000ee20000100800 */
[----:B------:R-:W-:-:S05]  /*5450*/  PRMT R202, RZ, 0x7610, R202 ;  /* 0x00007610ffca7816 */ /* 0x000fca00000000ca */
[----:B------:R-:W4:Y:S01]  /*5460*/  LDC R19, c[0x0][0x238] ;  /* 0x00008e00ff137b82 */ /* 0x000f220000000800 */
[----:B0-----:R-:W-:-:S07]  /*5470*/  IMAD.SHL.U32 R14, R14, 0x2, RZ ;  /* 0x000000020e0e7824 */ /* 0x001fce00078e00ff */
[----:B------:R-:W0:Y:S08]  /*5480*/  LDC R18, c[0x0][0x238] ;  /* 0x00008e00ff127b82 */ /* 0x000e300000000800 */
[----:B-1----:R-:W1:Y:S01]  /*5490*/  LDC R0, c[0x0][0x238] ;  /* 0x00008e00ff007b82 */ /* 0x002e620000000800 */
[----:B----4-:R-:W-:Y:S01]  /*54a0*/  IMAD R17, R17, 0x3, RZ ;  /* 0x0000000311117824 */ /* 0x010fe200078e02ff */
[----:B------:R-:W-:Y:S01]  /*54b0*/  PRMT R205, RZ, 0x7610, R205 ;  /* 0x00007610ffcd7816 */ /* 0x000fe200000000cd */
[----:B------:R-:W-:Y:S01]  /*54c0*/  IMAD R21, R21, 0x5, RZ ;  /* 0x0000000515157824 */ /* 0x000fe200078e02ff */
[----:B------:R-:W-:Y:S01]  /*54d0*/  PRMT R214, RZ, 0x7610, R214 ;  /* 0x00007610ffd67816 */ /* 0x000fe200000000d6 */
[----:B------:R-:W4:Y:S01]  /*54e0*/  LDL R219, [R1+0x4c] ;  /* 0x00004c0001db7983 */ /* 0x000f220000100800 */
[----:B------:R-:W-:Y:S01]  /*54f0*/  IMAD R19, R19, 0x6, RZ ;  /* 0x0000000613137824 */ /* 0x000fe200078e02ff */
[----:B------:R-:W-:Y:S01]  /*5500*/  PRMT R166, RZ, 0x7610, R166 ;  /* 0x00007610ffa67816 */ /* 0x000fe200000000a6 */
[----:B------:R-:W4:Y:S01]  /*5510*/  LDC R152, c[0x0][0x238] ;  /* 0x00008e00ff987b82 */ /* 0x000f220000000800 */
[----:B------:R-:W-:Y:S01]  /*5520*/  PRMT R22, RZ, 0x7610, R22 ;  /* 0x00007610ff167816 */ /* 0x000fe20000000016 */
[----:B------:R-:W4:Y:S01]  /*5530*/  LDL.LU R221, [R1+0x50] ;  /* 0x0000500001dd7983 */ /* 0x000f220000300800 */
[----:B0-----:R-:W-:Y:S01]  /*5540*/  IMAD R18, R18, 0x7, RZ ;  /* 0x0000000712127824 */ /* 0x001fe200078e02ff */
[----:B------:R-:W-:-:S04]  /*5550*/  PRMT R156, RZ, 0x7610, R156 ;  /* 0x00007610ff9c7816 */ /* 0x000fc8000000009c */
[----:B------:R-:W0:Y:S01]  /*5560*/  LDC R174, c[0x0][0x238] ;  /* 0x00008e00ffae7b82 */ /* 0x000e220000000800 */
[----:B------:R-:W-:Y:S01]  /*5570*/  PRMT R187, RZ, 0x7610, R187 ;  /* 0x00007610ffbb7816 */ /* 0x000fe200000000bb */
[----:B------:R-:W4:Y:S01]  /*5580*/  LDL.LU R245, [R1+0xe8] ;  /* 0x0000e80001f57983 */ /* 0x000f220000300800 */
[----:B-1----:R-:W-:Y:S01]  /*5590*/  IMAD.SHL.U32 R0, R0, 0x8, RZ ;  /* 0x0000000800007824 */ /* 0x002fe200078e00ff */
[----:B------:R-:W-:-:S04]  /*55a0*/  ISETP.GT.AND P3, PT, R250, 0x6, PT ;  /* 0x00000006fa00780c */ /* 0x000fc80003f64270 */
[----:B------:R-:W1:Y:S01]  /*55b0*/  LDC R175, c[0x0][0x238] ;  /* 0x00008e00ffaf7b82 */ /* 0x000e620000000800 */
[----:B------:R-:W-:Y:S01]  /*55c0*/  PRMT R194, RZ, 0x7610, R194 ;  /* 0x00007610ffc27816 */ /* 0x000fe200000000c2 */
[----:B------:R-:W4:Y:S01]  /*55d0*/  LDL.LU R244, [R1+0x1a0] ;  /* 0x0001a00001f47983 */ /* 0x000f220000300800 */
[----:B------:R-:W-:Y:S02]  /*55e0*/  PRMT R216, RZ, 0x7610, R216 ;  /* 0x00007610ffd87816 */ /* 0x000fe400000000d8 */
[----:B------:R-:W-:Y:S02]  /*55f0*/  ISETP.GT.AND P4, PT, R250, 0x9, PT ;  /* 0x00000009fa00780c */ /* 0x000fe40003f84270 */
[----:B------:R-:W-:Y:S01]  /*5600*/  PRMT R158, RZ, 0x7610, R158 ;  /* 0x00007610ff9e7816 */ /* 0x000fe2000000009e */
[----:B------:R-:W0:Y:S01]  /*5610*/  LDC R162, c[0x0][0x238] ;  /* 0x00008e00ffa27b82 */ /* 0x000e220000000800 */
[----:B------:R-:W-:Y:S02]  /*5620*/  PRMT R201, RZ, 0x7610, R201 ;  /* 0x00007610ffc97816 */ /* 0x000fe400000000c9 */
[----:B------:R-:W-:-:S02]  /*5630*/  PRMT R207, RZ, 0x7610, R207 ;  /* 0x00007610ffcf7816 */ /* 0x000fc400000000cf */
[----:B------:R-:W-:Y:S02]  /*5640*/  PRMT R178, RZ, 0x7610, R178 ;  /* 0x00007610ffb27816 */ /* 0x000fe400000000b2 */
[----:B------:R-:W-:Y:S01]  /*5650*/  PRMT R188, RZ, 0x7610, R188 ;  /* 0x00007610ffbc7816 */ /* 0x000fe200000000bc */
[----:B------:R-:W0:Y:S01]  /*5660*/  LDC R176, c[0x0][0x238] ;  /* 0x00008e00ffb07b82 */ /* 0x000e220000000800 */
[----:B--2---:R-:W-:-:S07]  /*5670*/  IMAD.MOV.U32 R183, RZ, RZ, R16 ;  /* 0x000000ffffb77224 */ /* 0x004fce00078e0010 */
[----:B------:R-:W2:Y:S01]  /*5680*/  LDC R16, c[0x0][0x238] ;  /* 0x00008e00ff107b82 */ /* 0x000ea20000000800 */
[----:B---3--:R-:W-:-:S04]  /*5690*/  IMAD.MOV.U32 R182, RZ, RZ, R15 ;  /* 0x000000ffffb67224 */ /* 0x008fc800078e000f */
[----:B------:R-:W-:-:S05]  /*56a0*/  IMAD.WIDE R14, R14, 0x2, R182 ;  /* 0x000000020e0e7825 */ /* 0x000fca00078e02b6 */
[----:B------:R3:W4:Y:S01]  /*56b0*/  @P0 LDG.E.U16 R167, desc[UR16][R14.64] ;  /* 0x000000100ea70981 */ /* 0x000722000c1e1500 */
[----:B------:R-:W-:Y:S01]  /*56c0*/  ISETP.GT.AND P0, PT, R250, 0x5, PT ;  /* 0x00000005fa00780c */ /* 0x000fe20003f04270 */
[----:B---3--:R-:W-:-:S04]  /*56d0*/  IMAD.WIDE R14, R17, 0x2, R182 ;  /* 0x00000002110e7825 */ /* 0x008fc800078e02b6 */
[----:B--2---:R-:W-:Y:S01]  /*56e0*/  IMAD.SHL.U32 R16, R16, 0x4, RZ ;  /* 0x0000000410107824 */ /* 0x004fe200078e00ff */
[----:B------:R2:W3:Y:S03]  /*56f0*/  @P1 LDG.E.U16 R157, desc[UR16][R14.64] ;  /* 0x000000100e9d1981 */ /* 0x0004e6000c1e1500 */
[----:B------:R-:W-:-:S04]  /*5700*/  IMAD.WIDE R16, R16, 0x2, R182 ;  /* 0x0000000210107825 */ /* 0x000fc800078e02b6 */
[--C-:B--2---:R-:W-:Y:S01]  /*5710*/  IMAD.WIDE R14, R21, 0x2, R182.reuse ;  /* 0x00000002150e7825 */ /* 0x104fe200078e02b6 */
[----:B------:R-:W-:Y:S01]  /*5720*/  ISETP.GT.AND P1, PT, R250, 0x7, PT ;  /* 0x00000007fa00780c */ /* 0x000fe20003f24270 */
[----:B------:R-:W2:Y:S01]  /*5730*/  @P2 LDG.E.U16 R205, desc[UR16][R16.64] ;  /* 0x0000001010cd2981 */ /* 0x000ea2000c1e1500 */
[----:B------:R-:W1:Y:S03]  /*5740*/  LDC R21, c[0x0][0x238] ;  /* 0x00008e00ff157b82 */ /* 0x000e660000000800 */
[----:B------:R0:W2:Y:S02]  /*5750*/  @P0 LDG.E.U16 R202, desc[UR16][R14.64] ;  /* 0x000000100eca0981 */ /* 0x0000a4000c1e1500 */
[----:B0-----:R-:W-:-:S03]  /*5760*/  IMAD.WIDE R14, R0, 0x2, R182 ;  /* 0x00000002000e7825 */ /* 0x001fc600078e02b6 */
[----:B------:R-:W0:Y:S01]  /*5770*/  LDC R0, c[0x0][0x238] ;  /* 0x00008e00ff007b82 */ /* 0x000e220000000800 */
[----:B------:R-:W-:-:S04]  /*5780*/  IMAD.WIDE R16, R19, 0x2, R182 ;  /* 0x0000000213107825 */ /* 0x000fc800078e02b6 */
[----:B------:R-:W-:Y:S01]  /*5790*/  IMAD.WIDE R18, R18, 0x2, R182 ;  /* 0x0000000212127825 */ /* 0x000fe200078e02b6 */
[----:B------:R-:W-:Y:S01]  /*57a0*/  ISETP.GT.AND P0, PT, R250, 0xa, PT ;  /* 0x0000000afa00780c */ /* 0x000fe20003f04270 */
[----:B------:R-:W2:Y:S04]  /*57b0*/  @P3 LDG.E.U16 R194, desc[UR16][R16.64] ;  /* 0x0000001010c23981 */ /* 0x000ea8000c1e1500 */
[----:B------:R0:W2:Y:S02]  /*57c0*/  @P1 LDG.E.U16 R214, desc[UR16][R18.64] ;  /* 0x0000001012d61981 */ /* 0x0000a4000c1e1500 */
[----:B0-----:R-:W-:-:S04]  /*57d0*/  IMAD R0, R0, 0xa, RZ ;  /* 0x0000000a00007824 */ /* 0x001fc800078e02ff */
[----:B------:R-:W-:Y:S02]  /*57e0*/  IMAD.WIDE R18, R0, 0x2, R182 ;  /* 0x0000000200127825 */ /* 0x000fe400078e02b6 */
[----:B------:R-:W0:Y:S03]  /*57f0*/  LDC R0, c[0x0][0x238] ;  /* 0x00008e00ff007b82 */ /* 0x000e260000000800 */
[----:B------:R1:W3:Y:S01]  /*5800*/  @P0 LDG.E.U16 R166, desc[UR16][R18.64] ;  /* 0x0000001012a60981 */ /* 0x0002e2000c1e1500 */
[----:B0-----:R-:W-:-:S04]  /*5810*/  IMAD R0, R0, 0xb, RZ ;  /* 0x0000000b00007824 */ /* 0x001fc800078e02ff */
[----:B-1----:R-:W-:Y:S02]  /*5820*/  IMAD.WIDE R18, R0, 0x2, R182 ;  /* 0x0000000200127825 */ /* 0x002fe400078e02b6 */
[----:B------:R-:W0:Y:S01]  /*5830*/  LDC R0, c[0x0][0x238] ;  /* 0x00008e00ff007b82 */ /* 0x000e220000000800 */
[----:B------:R-:W-:-:S13]  /*5840*/  ISETP.GT.AND P2, PT, R250, 0x8, PT ;  /* 0x00000008fa00780c */ /* 0x000fda0003f44270 */
[----:B------:R1:W2:Y:S01]  /*5850*/  @P2 LDG.E.U16 R22, desc[UR16][R14.64] ;  /* 0x000000100e162981 */ /* 0x0002a2000c1e1500 */
[----:B0-----:R-:W-:-:S04]  /*5860*/  IMAD R0, R0, 0xc, RZ ;  /* 0x0000000c00007824 */ /* 0x001fc800078e02ff */
[----:B-1----:R-:W-:Y:S02]  /*5870*/  IMAD.WIDE R14, R0, 0x2, R182 ;  /* 0x00000002000e7825 */ /* 0x002fe400078e02b6 */
[----:B------:R-:W0:Y:S01]  /*5880*/  LDC R0, c[0x0][0x238] ;  /* 0x00008e00ff007b82 */ /* 0x000e220000000800 */
[----:B------:R-:W-:-:S13]  /*5890*/  ISETP.GT.AND P1, PT, R250, 0xb, PT ;  /* 0x0000000bfa00780c */ /* 0x000fda0003f24270 */
[----:B------:R1:W3:Y:S01]  /*58a0*/  @P1 LDG.E.U16 R156, desc[UR16][R18.64] ;  /* 0x00000010129c1981 */ /* 0x0002e2000c1e1500 */
[----:B0-----:R-:W-:-:S04]  /*58b0*/  IMAD R0, R0, 0xe, RZ ;  /* 0x0000000e00007824 */ /* 0x001fc800078e02ff */
[----:B-1----:R-:W-:Y:S02]  /*58c0*/  IMAD.WIDE R18, R0, 0x2, R182 ;  /* 0x0000000200127825 */ /* 0x002fe400078e02b6 */
[----:B------:R-:W0:Y:S01]  /*58d0*/  LDC R0, c[0x0][0x238] ;  /* 0x00008e00ff007b82 */ /* 0x000e220000000800 */
[----:B------:R-:W-:-:S13]  /*58e0*/  ISETP.GT.AND P2, PT, R250, 0xc, PT ;  /* 0x0000000cfa00780c */ /* 0x000fda0003f44270 */
[----:B------:R1:W3:Y:S01]  /*58f0*/  @P2 LDG.E.U16 R187, desc[UR16][R14.64] ;  /* 0x000000100ebb2981 */ /* 0x0002e2000c1e1500 */
[----:B0-----:R-:W-:-:S04]  /*5900*/  IMAD R0, R0, 0xf, RZ ;  /* 0x0000000f00007824 */ /* 0x001fc800078e02ff */
[----:B-1----:R-:W-:Y:S02]  /*5910*/  IMAD.WIDE R14, R0, 0x2, R182 ;  /* 0x00000002000e7825 */ /* 0x002fe400078e02b6 */
[----:B------:R-:W0:Y:S02]  /*5920*/  LDC R0, c[0x0][0x238] ;  /* 0x00008e00ff007b82 */ /* 0x000e240000000800 */
[----:B------:R-:W-:Y:S01]  /*5930*/  IMAD R21, R21, 0x9, RZ ;  /* 0x0000000915157824 */ /* 0x000fe200078e02ff */
[----:B------:R-:W-:Y:S01]  /*5940*/  ISETP.GT.AND P1, PT, R250, 0xf, PT ;  /* 0x0000000ffa00780c */ /* 0x000fe20003f24270 */
[----:B0-----:R-:W-:-:S12]  /*5950*/  IMAD R0, R0, 0x12, RZ ;  /* 0x0000001200007824 */ /* 0x001fd800078e02ff */
[----:B------:R0:W3:Y:S01]  /*5960*/  @P1 LDG.E.U16 R216, desc[UR16][R14.64] ;  /* 0x000000100ed81981 */ /* 0x0000e2000c1e1500 */
[--C-:B------:R-:W-:Y:S02]  /*5970*/  IMAD.WIDE R154, R0, 0x2, R182.reuse ;  /* 0x00000002009a7825 */ /* 0x100fe400078e02b6 */
[----:B------:R-:W1:Y:S02]  /*5980*/  LDC R0, c[0x0][0x238] ;  /* 0x00008e00ff007b82 */ /* 0x000e640000000800 */
[----:B------:R-:W-:Y:S01]  /*5990*/  IMAD.WIDE R16, R21, 0x2, R182 ;  /* 0x0000000215107825 */ /* 0x000fe200078e02b6 */
[C---:B------:R-:W-:Y:S02]  /*59a0*/  ISETP.GT.AND P3, PT, R250.reuse, 0xd, PT ;  /* 0x0000000dfa00780c */ /* 0x040fe40003f64270 */
[C---:B------:R-:W-:Y:S02]  /*59b0*/  ISETP.GT.AND P0, PT, R250.reuse, 0xe, PT ;  /* 0x0000000efa00780c */ /* 0x040fe40003f04270 */
[----:B------:R0:W3:Y:S01]  /*59c0*/  @P4 LDG.E.U16 R158, desc[UR16][R16.64] ;  /* 0x00000010109e4981 */ /* 0x0000e2000c1e1500 */
[----:B------:R-:W0:Y:S01]  /*59d0*/  LDC R21, c[0x0][0x238] ;  /* 0x00008e00ff157b82 */ /* 0x000e220000000800 */
[----:B------:R-:W-:Y:S01]  /*59e0*/  ISETP.GT.AND P2, PT, R250, 0x10, PT ;  /* 0x00000010fa00780c */ /* 0x000fe20003f44270 */
[----:B----4-:R-:W-:-:S08]  /*59f0*/  IMAD.SHL.U32 R152, R152, 0x10, RZ ;  /* 0x0000001098987824 */ /* 0x010fd000078e00ff */
[----:B------:R4:W3:Y:S01]  /*5a00*/  @P0 LDG.E.U16 R207, desc[UR16][R18.64] ;  /* 0x0000001012cf0981 */ /* 0x0008e2000c1e1500 */
[----:B-1----:R-:W-:-:S04]  /*5a10*/  IMAD R0, R0, 0x13, RZ ;  /* 0x0000001300007824 */ /* 0x002fc800078e02ff */
[----:B0-----:R-:W-:Y:S02]  /*5a20*/  IMAD.WIDE R14, R0, 0x2, R182 ;  /* 0x00000002000e7825 */ /* 0x001fe400078e02b6 */
[----:B------:R-:W0:Y:S02]  /*5a30*/  LDC R0, c[0x0][0x238] ;  /* 0x00008e00ff007b82 */ /* 0x000e240000000800 */
[----:B------:R-:W-:-:S04]  /*5a40*/  IMAD R21, R21, 0xd, RZ ;  /* 0x0000000d15157824 */ /* 0x000fc800078e02ff */
[--C-:B------:R-:W-:Y:S01]  /*5a50*/  IMAD.WIDE R16, R21, 0x2, R182.reuse ;  /* 0x0000000215107825 */ /* 0x100fe200078e02b6 */
[----:B------:R-:W-:Y:S01]  /*5a60*/  ISETP.GT.AND P1, PT, R250, 0x13, PT ;  /* 0x00000013fa00780c */ /* 0x000fe20003f24270 */
[----:B------:R-:W1:Y:S03]  /*5a70*/  LDC R21, c[0x0][0x238] ;  /* 0x00008e00ff157b82 */ /* 0x000e660000000800 */
[----:B------:R4:W3:Y:S02]  /*5a80*/  @P3 LDG.E.U16 R201, desc[UR16][R16.64] ;  /* 0x0000001010c93981 */ /* 0x0008e4000c1e1500 */
[----:B----4-:R-:W-:-:S07]  /*5a90*/  IMAD.WIDE R18, R152, 0x2, R182 ;  /* 0x0000000298127825 */ /* 0x010fce00078e02b6 */
[----:B------:R-:W4:Y:S01]  /*5aa0*/  @P1 LDG.E.U16 R178, desc[UR16][R14.64] ;  /* 0x000000100eb21981 */ /* 0x000f22000c1e1500 */
[----:B------:R-:W-:Y:S01]  /*5ab0*/  PRMT R16, RZ, 0x7610, R16 ;  /* 0x00007610ff107816 */ /* 0x000fe20000000010 */
[----:B------:R-:W2:Y:S01]  /*5ac0*/  LDC R17, c[0x0][0x238] ;  /* 0x00008e00ff117b82 */ /* 0x000ea20000000800 */
[----:B0-----:R-:W-:-:S04]  /*5ad0*/  IMAD R0, R0, 0x14, RZ ;  /* 0x0000001400007824 */ /* 0x001fc800078e02ff */
[----:B------:R0:W3:Y:S02]  /*5ae0*/  @P2 LDG.E.U16 R16, desc[UR16][R18.64] ;  /* 0x0000001012102981 */ /* 0x0000e4000c1e1500 */
[----:B0-----:R-:W-:Y:S02]  /*5af0*/  IMAD.WIDE R18, R0, 0x2, R182 ;  /* 0x0000000200127825 */ /* 0x001fe400078e02b6 */
[----:B------:R-:W0:Y:S01]  /*5b00*/  LDC R0, c[0x0][0x238] ;  /* 0x00008e00ff007b82 */ /* 0x000e220000000800 */
[----:B------:R-:W-:-:S13]  /*5b10*/  ISETP.GT.AND P2, PT, R250, 0x14, PT ;  /* 0x00000014fa00780c */ /* 0x000fda0003f44270 */
[----:B------:R1:W4:Y:S01]  /*5b20*/  @P2 LDG.E.U16 R188, desc[UR16][R18.64] ;  /* 0x0000001012bc2981 */ /* 0x000322000c1e1500 */
[----:B0-----:R-:W-:-:S04]  /*5b30*/  IMAD R0, R0, 0x16, RZ ;  /* 0x0000001600007824 */ /* 0x001fc800078e02ff */
[----:B------:R-:W-:Y:S02]  /*5b40*/  IMAD.WIDE R14, R0, 0x2, R182 ;  /* 0x00000002000e7825 */ /* 0x000fe400078e02b6 */
[----:B------:R-:W0:Y:S01]  /*5b50*/  LDC R0, c[0x0][0x238] ;  /* 0x00008e00ff007b82 */ /* 0x000e220000000800 */
[----:B------:R-:W-:Y:S01]  /*5b60*/  ISETP.GT.AND P4, PT, R250, 0x16, PT ;  /* 0x00000016fa00780c */ /* 0x000fe20003f84270 */
[----:B0-----:R-:W-:-:S04]  /*5b70*/  IMAD R0, R0, 0x17, RZ ;  /* 0x0000001700007824 */ /* 0x001fc800078e02ff */
[----:B-1----:R-:W-:Y:S02]  /*5b80*/  IMAD.WIDE R18, R0, 0x2, R182 ;  /* 0x0000000200127825 */ /* 0x002fe400078e02b6 */
[----:B------:R-:W0:Y:S01]  /*5b90*/  LDC R0, c[0x0][0x238] ;  /* 0x00008e00ff007b82 */ /* 0x000e220000000800 */
[----:B------:R-:W-:-:S06]  /*5ba0*/  PRMT R208, RZ, 0x7610, R208 ;  /* 0x00007610ffd07816 */ /* 0x000fcc00000000d0 */
[----:B------:R1:W4:Y:S01]  /*5bb0*/  @P4 LDG.E.U16 R208, desc[UR16][R14.64] ;  /* 0x000000100ed04981 */ /* 0x000322000c1e1500 */
[----:B0-----:R-:W-:-:S04]  /*5bc0*/  IMAD R0, R0, 0x18, RZ ;  /* 0x0000001800007824 */ /* 0x001fc800078e02ff */
[----:B-1----:R-:W-:Y:S02]  /*5bd0*/  IMAD.WIDE R14, R0, 0x2, R182 ;  /* 0x00000002000e7825 */ /* 0x002fe400078e02b6 */
[----:B------:R-:W0:Y:S01]  /*5be0*/  LDC R0, c[0x0][0x238] ;  /* 0x00008e00ff007b82 */ /* 0x000e220000000800 */
[----:B------:R-:W-:Y:S02]  /*5bf0*/  ISETP.GT.AND P3, PT, R250, 0x12, PT ;  /* 0x00000012fa00780c */ /* 0x000fe40003f64270 */
[----:B------:R-:W-:-:S11]  /*5c00*/  PRMT R165, RZ, 0x7610, R165 ;  /* 0x00007610ffa57816 */ /* 0x000fd600000000a5 */
[----:B------:R1:W4:Y:S01]  /*5c10*/  @P3 LDG.E.U16 R165, desc[UR16][R154.64] ;  /* 0x000000109aa53981 */ /* 0x000322000c1e1500 */
[----:B0-----:R-:W-:-:S04]  /*5c20*/  IMAD R0, R0, 0x1b, RZ ;  /* 0x0000001b00007824 */ /* 0x001fc800078e02ff */
[----:B-1----:R-:W-:Y:S02]  /*5c30*/  IMAD.WIDE R154, R0, 0x2, R182 ;  /* 0x00000002009a7825 */ /* 0x002fe400078e02b6 */
[----:B------:R-:W0:Y:S01]  /*5c40*/  LDC R0, c[0x0][0x238] ;  /* 0x00008e00ff007b82 */ /* 0x000e220000000800 */
[----:B------:R-:W-:Y:S01]  /*5c50*/  ISETP.GT.AND P1, PT, R250, 0x18, PT ;  /* 0x00000018fa00780c */ /* 0x000fe20003f24270 */
[----:B------:R-:W-:Y:S01]  /*5c60*/  IMAD R21, R21, 0x11, RZ ;  /* 0x0000001115157824 */ /* 0x000fe200078e02ff */
[----:B------:R-:W-:-:S03]  /*5c70*/  PRMT R159, RZ, 0x7610, R159 ;  /* 0x00007610ff9f7816 */ /* 0x000fc6000000009f */
[----:B------:R-:W-:Y:S02]  /*5c80*/  IMAD.WIDE R152, R21, 0x2, R182 ;  /* 0x0000000215987825 */ /* 0x000fe400078e02b6 */
[----:B------:R-:W1:Y:S06]  /*5c90*/  LDC R21, c[0x0][0x238] ;  /* 0x00008e00ff157b82 */ /* 0x000e6c0000000800 */
[----:B------:R2:W4:Y:S01]  /*5ca0*/  @P1 LDG.E.U16 R159, desc[UR16][R14.64] ;  /* 0x000000100e9f1981 */ /* 0x000522000c1e1500 */
[----:B0-----:R-:W-:-:S04]  /*5cb0*/  IMAD R0, R0, 0x1c, RZ ;  /* 0x0000001c00007824 */ /* 0x001fc800078e02ff */
[----:B--2---:R-:W-:Y:S02]  /*5cc0*/  IMAD.WIDE R14, R0, 0x2, R182 ;  /* 0x00000002000e7825 */ /* 0x004fe400078e02b6 */
[----:B------:R-:W0:Y:S01]  /*5cd0*/  LDC R0, c[0x0][0x238] ;  /* 0x00008e00ff007b82 */ /* 0x000e220000000800 */
[----:B------:R-:W-:Y:S02]  /*5ce0*/  ISETP.GT.AND P0, PT, R250, 0x11, PT ;  /* 0x00000011fa00780c */ /* 0x000fe40003f04270 */
[----:B------:R-:W-:Y:S01]  /*5cf0*/  PRMT R20, RZ, 0x7610, R20 ;  /* 0x00007610ff147816 */ /* 0x000fe20000000014 */
[----:B-1----:R-:W-:-:S10]  /*5d00*/  IMAD R21, R21, 0x15, RZ ;  /* 0x0000001515157824 */ /* 0x002fd400078e02ff */
[----:B------:R1:W2:Y:S02]  /*5d10*/  @P0 LDG.E.U16 R20, desc[UR16][R152.64] ;  /* 0x0000001098140981 */ /* 0x0002a4000c1e1500 */
[----:B-1----:R-:W-:Y:S02]  /*5d20*/  IMAD.WIDE R152, R21, 0x2, R182 ;  /* 0x0000000215987825 */ /* 0x002fe400078e02b6 */
[----:B------:R-:W1:Y:S02]  /*5d30*/  LDC R21, c[0x0][0x238] ;  /* 0x00008e00ff157b82 */ /* 0x000e640000000800 */
[----:B0-----:R-:W-:-:S04]  /*5d40*/  IMAD.SHL.U32 R0, R0, 0x20, RZ ;  /* 0x0000002000007824 */ /* 0x001fc800078e00ff */
[----:B------:R-:W-:Y:S02]  /*5d50*/  IMAD.WIDE R168, R0, 0x2, R182 ;  /* 0x0000000200a87825 */ /* 0x000fe400078e02b6 */
[----:B------:R-:W0:Y:S01]  /*5d60*/  LDC R0, c[0x0][0x238] ;  /* 0x00008e00ff007b82 */ /* 0x000e220000000800 */
[C---:B------:R-:W-:Y:S02]  /*5d70*/  ISETP.GT.AND P0, PT, R250.reuse, 0x17, PT ;  /* 0x00000017fa00780c */ /* 0x040fe40003f04270 */
[C---:B------:R-:W-:Y:S02]  /*5d80*/  ISETP.GT.AND P1, PT, R250.reuse, 0x1c, PT ;  /* 0x0000001cfa00780c */ /* 0x040fe40003f24270 */
[----:B------:R-:W-:Y:S02]  /*5d90*/  ISETP.GT.AND P3, PT, R250, 0x15, PT ;  /* 0x00000015fa00780c */ /* 0x000fe40003f64270 */
[----:B------:R-:W-:Y:S02]  /*5da0*/  PRMT R218, RZ, 0x7610, R218 ;  /* 0x00007610ffda7816 */ /* 0x000fe400000000da */
[----:B------:R-:W-:-:S02]  /*5db0*/  PRMT R191, RZ, 0x7610, R191 ;  /* 0x00007610ffbf7816 */ /* 0x000fc400000000bf */
[----:B------:R-:W-:-:S03]  /*5dc0*/  PRMT R200, RZ, 0x7610, R200 ;  /* 0x00007610ffc87816 */ /* 0x000fc600000000c8 */
[----:B------:R3:W2:Y:S01]  /*5dd0*/  @P0 LDG.E.U16 R218, desc[UR16][R18.64] ;  /* 0x0000001012da0981 */ /* 0x0006a2000c1e1500 */
[----:B-1----:R-:W-:-:S03]  /*5de0*/  IMAD R21, R21, 0x19, RZ ;  /* 0x0000001915157824 */ /* 0x002fc600078e02ff */
[----:B------:R1:W2:Y:S04]  /*5df0*/  @P1 LDG.E.U16 R191, desc[UR16][R14.64] ;  /* 0x000000100ebf1981 */ /* 0x0002a8000c1e1500 */
[----:B------:R1:W2:Y:S01]  /*5e00*/  @P3 LDG.E.U16 R200, desc[UR16][R152.64] ;  /* 0x0000001098c83981 */ /* 0x0002a2000c1e1500 */
[----:B---3--:R-:W-:Y:S02]  /*5e10*/  IMAD.WIDE R18, R21, 0x2, R182 ;  /* 0x0000000215127825 */ /* 0x008fe400078e02b6 */
[----:B------:R-:W3:Y:S02]  /*5e20*/  LDC R21, c[0x0][0x238] ;  /* 0x00008e00ff157b82 */ /* 0x000ee40000000800 */
[----:B0-----:R-:W-:Y:S01]  /*5e30*/  IMAD R0, R0, 0x21, RZ ;  /* 0x0000002100007824 */ /* 0x001fe200078e02ff */
[----:B------:R-:W-:-:S03]  /*5e40*/  ISETP.GT.AND P3, PT, R250, 0x1a, PT ;  /* 0x0000001afa00780c */ /* 0x000fc60003f64270 */
[----:B-1----:R-:W-:Y:S02]  /*5e50*/  IMAD.WIDE R14, R0, 0x2, R182 ;  /* 0x00000002000e7825 */ /* 0x002fe400078e02b6 */
[----:B------:R-:W0:Y:S02]  /*5e60*/  LDC R0, c[0x0][0x238] ;  /* 0x00008e00ff007b82 */ /* 0x000e240000000800 */
[----:B------:R-:W-:Y:S01]  /*5e70*/  IMAD R17, R17, 0x1a, RZ ;  /* 0x0000001a11117824 */ /* 0x000fe200078e02ff */
[----:B------:R-:W-:Y:S02]  /*5e80*/  PRMT R164, RZ, 0x7610, R164 ;  /* 0x00007610ffa47816 */ /* 0x000fe400000000a4 */
[C---:B------:R-:W-:Y:S01]  /*5e90*/  ISETP.GT.AND P4, PT, R250.reuse, 0x1b, PT ;  /* 0x0000001bfa00780c */ /* 0x040fe20003f84270 */
[----:B------:R-:W-:Y:S01]  /*5ea0*/  IMAD.WIDE R152, R17, 0x2, R182 ;  /* 0x0000000211987825 */ /* 0x000fe200078e02b6 */
[----:B------:R-:W-:Y:S01]  /*5eb0*/  ISETP.GT.AND P5, PT, R250, 0x20, PT ;  /* 0x00000020fa00780c */ /* 0x000fe20003fa4270 */
[----:B------:R-:W1:Y:S01]  /*5ec0*/  LDC R17, c[0x0][0x238] ;  /* 0x00008e00ff117b82 */ /* 0x000e620000000800 */
[----:B------:R-:W-:-:S02]  /*5ed0*/  PRMT R206, RZ, 0x7610, R206 ;  /* 0x00007610ffce7816 */ /* 0x000fc400000000ce */
[----:B------:R3:W2:Y:S01]  /*5ee0*/  @P3 LDG.E.U16 R164, desc[UR16][R152.64] ;  /* 0x0000001098a43981 */ /* 0x0006a2000c1e1500 */
[----:B------:R-:W-:Y:S01]  /*5ef0*/  ISETP.GT.AND P3, PT, R250, 0x1e, PT ;  /* 0x0000001efa00780c */ /* 0x000fe20003f64270 */
[----:B---3--:R-:W-:Y:S01]  /*5f00*/  IMAD R21, R21, 0x1e, RZ ;  /* 0x0000001e15157824 */ /* 0x008fe200078e02ff */
[----:B------:R-:W-:-:S04]  /*5f10*/  PRMT R210, RZ, 0x7610, R210 ;  /* 0x00007610ffd27816 */ /* 0x000fc800000000d2 */
[----:B------:R3:W2:Y:S01]  /*5f20*/  @P4 LDG.E.U16 R206, desc[UR16][R154.64] ;  /* 0x000000109ace4981 */ /* 0x0006a2000c1e1500 */
[----:B------:R-:W-:Y:S01]  /*5f30*/  PRMT R153, RZ, 0x7610, R153 ;  /* 0x00007610ff997816 */ /* 0x000fe20000000099 */
[----:B------:R-:W-:Y:S01]  /*5f40*/  IMAD R175, R175, 0x23, RZ ;  /* 0x00000023afaf7824 */ /* 0x000fe200078e02ff */
[----:B------:R-:W-:Y:S01]  /*5f50*/  ISETP.GT.AND P2, PT, R250, 0x19, PT ;  /* 0x00000019fa00780c */ /* 0x000fe20003f44270 */
[----:B------:R-:W-:Y:S02]  /*5f60*/  IMAD R174, R174, 0x24, RZ ;  /* 0x00000024aeae7824 */ /* 0x000fe400078e02ff */
[----:B0-----:R-:W-:Y:S01]  /*5f70*/  IMAD R0, R0, 0x25, RZ ;  /* 0x0000002500007824 */ /* 0x001fe200078e02ff */
[----:B------:R0:W2:Y:S01]  /*5f80*/  @P5 LDG.E.U16 R153, desc[UR16][R168.64] ;  /* 0x00000010a8995981 */ /* 0x0000a2000c1e1500 */
[----:B---3--:R-:W-:Y:S01]  /*5f90*/  IMAD.WIDE R154, R21, 0x2, R182 ;  /* 0x00000002159a7825 */ /* 0x008fe200078e02b6 */
[----:B------:R-:W-:Y:S01]  /*5fa0*/  PRMT R172, RZ, 0x7610, R172 ;  /* 0x00007610ffac7816 */ /* 0x000fe200000000ac */
[----:B------:R-:W3:Y:S03]  /*5fb0*/  LDC R21, c[0x0][0x238] ;  /* 0x00008e00ff157b82 */ /* 0x000ee60000000800 */
[----:B------:R1:W2:Y:S01]  /*5fc0*/  @P3 LDG.E.U16 R210, desc[UR16][R154.64] ;  /* 0x000000109ad23981 */ /* 0x0002a2000c1e1500 */
[----:B0-----:R-:W-:-:S03]  /*5fd0*/  IMAD.WIDE R168, R174, 0x2, R182 ;  /* 0x00000002aea87825 */ /* 0x001fc600078e02b6 */
[----:B------:R0:W2:Y:S01]  /*5fe0*/  @P2 LDG.E.U16 R172, desc[UR16][R18.64] ;  /* 0x0000001012ac2981 */ /* 0x0000a2000c1e1500 */
[----:B-1----:R-:W-:-:S04]  /*5ff0*/  IMAD.WIDE R154, R175, 0x2, R182 ;  /* 0x00000002af9a7825 */ /* 0x002fc800078e02b6 */
[----:B------:R-:W-:Y:S02]  /*6000*/  IMAD.WIDE R174, R0, 0x2, R182 ;  /* 0x0000000200ae7825 */ /* 0x000fe400078e02b6 */
[----:B------:R-:W1:Y:S01]  /*6010*/  LDC R0, c[0x0][0x238] ;  /* 0x00008e00ff007b82 */ /* 0x000e620000000800 */
[C---:B------:R-:W-:Y:S02]  /*6020*/  ISETP.GT.AND P4, PT, R250.reuse, 0x1f, PT ;  /* 0x0000001ffa00780c */ /* 0x040fe40003f84270 */
[----:B------:R-:W-:Y:S01]  /*6030*/  ISETP.GT.AND P2, PT, R250, 0x1d, PT ;  /* 0x0000001dfa00780c */ /* 0x000fe20003f44270 */
[----:B------:R-:W-:Y:S02]  /*6040*/  IMAD R162, R162, 0x1d, RZ ;  /* 0x0000001da2a27824 */ /* 0x000fe400078e02ff */
[----:B------:R-:W-:Y:S01]  /*6050*/  IMAD R17, R17, 0x1f, RZ ;  /* 0x0000001f11117824 */ /* 0x000fe200078e02ff */
[----:B------:R-:W-:Y:S01]  /*6060*/  PRMT R217, RZ, 0x7610, R217 ;  /* 0x00007610ffd97816 */ /* 0x000fe200000000d9 */
[----:B0-----:R-:W-:Y:S01]  /*6070*/  IMAD.WIDE R18, R162, 0x2, R182 ;  /* 0x00000002a2127825 */ /* 0x001fe200078e02b6 */
[----:B------:R-:W-:-:S02]  /*6080*/  ISETP.GT.AND P1, PT, R250, 0x22, PT ;  /* 0x00000022fa00780c */ /* 0x000fc40003f24270 */
[----:B------:R-:W-:Y:S01]  /*6090*/  PRMT R199, RZ, 0x7610, R199 ;  /* 0x00007610ffc77816 */ /* 0x000fe200000000c7 */
[----:B------:R-:W-:-:S04]  /*60a0*/  IMAD.WIDE R162, R17, 0x2, R182 ;  /* 0x0000000211a27825 */ /* 0x000fc800078e02b6 */
[----:B------:R-:W-:Y:S01]  /*60b0*/  IMAD R176, R176, 0x22, RZ ;  /* 0x00000022b0b07824 */ /* 0x000fe200078e02ff */
[----:B------:R0:W2:Y:S01]  /*60c0*/  @P4 LDG.E.U16 R217, desc[UR16][R162.64] ;  /* 0x00000010a2d94981 */ /* 0x0000a2000c1e1500 */
[----:B------:R-:W-:Y:S01]  /*60d0*/  ISETP.GT.AND P0, PT, R250, RZ, PT ;  /* 0x000000fffa00720c */ /* 0x000fe20003f04270 */
[----:B------:R-:W4:Y:S02]  /*60e0*/  LDC R17, c[0x0][0x238] ;  /* 0x00008e00ff117b82 */ /* 0x000f240000000800 */
[----:B------:R3:W2:Y:S01]  /*60f0*/  @P2 LDG.E.U16 R199, desc[UR16][R18.64] ;  /* 0x0000001012c72981 */ /* 0x0006a2000c1e1500 */
[----:B-1----:R-:W-:Y:S01]  /*6100*/  IMAD R0, R0, 0x27, RZ ;  /* 0x0000002700007824 */ /* 0x002fe200078e02ff */
[----:B0-----:R-:W-:Y:S01]  /*6110*/  PRMT R163, RZ, 0x7610, R163 ;  /* 0x00007610ffa37816 */ /* 0x001fe200000000a3 */
[----:B---3--:R-:W-:-:S03]  /*6120*/  IMAD.WIDE R18, R176, 0x2, R182 ;  /* 0x00000002b0127825 */ /* 0x008fc600078e02b6 */
[----:B------:R-:W0:Y:S02]  /*6130*/  LDC R176, c[0x0][0x238] ;  /* 0x00008e00ffb07b82 */ /* 0x000e240000000800 */
[----:B------:R1:W3:Y:S01]  /*6140*/  @P1 LDG.E.U16 R163, desc[UR16][R18.64] ;  /* 0x0000001012a31981 */ /* 0x0002e2000c1e1500 */
[----:B------:R-:W-:-:S06]  /*6150*/  PRMT R160, RZ, 0x7610, R160 ;  /* 0x00007610ffa07816 */ /* 0x000fcc00000000a0 */
[----:B------:R-:W2:Y:S01]  /*6160*/  @P0 LDG.E.U16 R160, desc[UR16][R182.64] ;  /* 0x00000010b6a00981 */ /* 0x000ea2000c1e1500 */
[----:B-1----:R-:W-:Y:S02]  /*6170*/  IMAD.WIDE R18, R0, 0x2, R182 ;  /* 0x0000000200127825 */ /* 0x002fe400078e02b6 */
[----:B------:R-:W1:Y:S01]  /*6180*/  LDC R0, c[0x0][0x238] ;  /* 0x00008e00ff007b82 */ /* 0x000e620000000800 */
[C---:B------:R-:W-:Y:S02]  /*6190*/  ISETP.GT.AND P0, PT, R250.reuse, 0x21, PT ;  /* 0x00000021fa00780c */ /* 0x040fe40003f04270 */
[----:B------:R-:W-:Y:S02]  /*61a0*/  ISETP.GT.AND P1, PT, R250, 0x26, PT ;  /* 0x00000026fa00780c */ /* 0x000fe40003f24270 */
[----:B------:R-:W-:Y:S01]  /*61b0*/  PRMT R171, RZ, 0x7610, R171 ;  /* 0x00007610ffab7816 */ /* 0x000fe200000000ab */
[----:B0-----:R-:W-:Y:S01]  /*61c0*/  IMAD R176, R176, 0x26, RZ ;  /* 0x00000026b0b07824 */ /* 0x001fe200078e02ff */
[----:B------:R-:W-:-:S07]  /*61d0*/  PRMT R213, RZ, 0x7610, R213 ;  /* 0x00007610ffd57816 */ /* 0x000fce00000000d5 */
[----:B------:R0:W3:Y:S01]  /*61e0*/  @P0 LDG.E.U16 R171, desc[UR16][R14.64] ;  /* 0x000000100eab0981 */ /* 0x0000e2000c1e1500 */
[----:B------:R-:W-:Y:S01]  /*61f0*/  ISETP.GT.AND P2, PT, R250, 0x23, PT ;  /* 0x00000023fa00780c */ /* 0x000fe20003f44270 */
[----:B0-----:R-:W-:-:S04]  /*6200*/  IMAD.WIDE R14, R176, 0x2, R182 ;  /* 0x00000002b00e7825 */ /* 0x001fc800078e02b6 */
[----:B-1----:R-:W-:Y:S01]  /*6210*/  IMAD R0, R0, 0x28, RZ ;  /* 0x0000002800007824 */ /* 0x002fe200078e02ff */
[----:B------:R0:W3:Y:S01]  /*6220*/  @P1 LDG.E.U16 R213, desc[UR16][R14.64] ;  /* 0x000000100ed51981 */ /* 0x0000e2000c1e1500 */
[----:B------:R-:W-:Y:S02]  /*6230*/  ISETP.GT.AND P0, PT, R250, 0x1, PT ;  /* 0x00000001fa00780c */ /* 0x000fe40003f04270 */
[----:B------:R-:W-:Y:S02]  /*6240*/  PRMT R181, RZ, 0x7610, R181 ;  /* 0x00007610ffb57816 */ /* 0x000fe400000000b5 */
[----:B------:R-:W-:-:S04]  /*6250*/  PRMT R179, RZ, 0x7610, R179 ;  /* 0x00007610ffb37816 */ /* 0x000fc800000000b3 */
[----:B------:R1:W3:Y:S01]  /*6260*/  @P2 LDG.E.U16 R181, desc[UR16][R154.64] ;  /* 0x000000109ab52981 */ /* 0x0002e2000c1e1500 */
[--C-:B0-----:R-:W-:Y:S02]  /*6270*/  IMAD.WIDE R14, R0, 0x2, R182.reuse ;  /* 0x00000002000e7825 */ /* 0x101fe400078e02b6 */
[----:B------:R-:W0:Y:S02]  /*6280*/  LDC R0, c[0x0][0x238] ;  /* 0x00008e00ff007b82 */ /* 0x000e240000000800 */
[----:B-1----:R-:W-:-:S05]  /*6290*/  IMAD.WIDE R154, R21, 0x2, R182 ;  /* 0x00000002159a7825 */ /* 0x002fca00078e02b6 */
[----:B------:R-:W3:Y:S01]  /*62a0*/  @P0 LDG.E.U16 R179, desc[UR16][R154.64] ;  /* 0x000000109ab30981 */ /* 0x000ee2000c1e1500 */
[----:B------:R-:W-:Y:S02]  /*62b0*/  ISETP.GT.AND P0, PT, R250, 0x28, PT ;  /* 0x00000028fa00780c */ /* 0x000fe40003f04270 */
[----:B------:R-:W-:Y:S01]  /*62c0*/  PRMT R21, RZ, 0x7610, R21 ;  /* 0x00007610ff157816 */ /* 0x000fe20000000015 */
[----:B0-----:R-:W-:-:S10]  /*62d0*/  IMAD R0, R0, 0x30, RZ ;  /* 0x0000003000007824 */ /* 0x001fd400078e02ff */
[----:B------:R0:W3:Y:S02]  /*62e0*/  @P0 LDG.E.U16 R21, desc[UR16][R14.64] ;  /* 0x000000100e150981 */ /* 0x0000e4000c1e1500 */
[----:B0-----:R-:W-:Y:S02]  /*62f0*/  IMAD.WIDE R14, R0, 0x2, R182 ;  /* 0x00000002000e7825 */ /* 0x001fe400078e02b6 */
[----:B------:R-:W0:Y:S01]  /*6300*/  LDC R0, c[0x0][0x238] ;  /* 0x00008e00ff007b82 */ /* 0x000e220000000800 */
[C---:B------:R-:W-:Y:S02]  /*6310*/  ISETP.GT.AND P1, PT, R250.reuse, 0x30, PT ;  /* 0x00000030fa00780c */ /* 0x040fe40003f24270 */
[----:B------:R-:W-:Y:S02]  /*6320*/  ISETP.GT.AND P2, PT, R250, 0x27, PT ;  /* 0x00000027fa00780c */ /* 0x000fe40003f44270 */
[----:B------:R-:W-:Y:S02]  /*6330*/  PRMT R152, RZ, 0x7610, R152 ;  /* 0x00007610ff987816 */ /* 0x000fe40000000098 */
[----:B------:R-:W-:-:S07]  /*6340*/  PRMT R215, RZ, 0x7610, R215 ;  /* 0x00007610ffd77816 */ /* 0x000fce00000000d7 */
[----:B------:R1:W3:Y:S04]  /*6350*/  @P1 LDG.E.U16 R152, desc[UR16][R14.64] ;  /* 0x000000100e981981 */ /* 0x0002e8000c1e1500 */
[----:B------:R4:W3:Y:S01]  /*6360*/  @P2 LDG.E.U16 R215, desc[UR16][R18.64] ;  /* 0x0000001012d72981 */ /* 0x0008e2000c1e1500 */
[----:B0-----:R-:W-:Y:S01]  /*6370*/  IMAD R0, R0, 0x38, RZ ;  /* 0x0000003800007824 */ /* 0x001fe200078e02ff */
[----:B------:R-:W-:-:S03]  /*6380*/  ISETP.GT.AND P2, PT, R250, 0x3d, PT ;  /* 0x0000003dfa00780c */ /* 0x000fc60003f44270 */
[----:B-1----:R-:W-:Y:S02]  /*6390*/  IMAD.WIDE R14, R0, 0x2, R182 ;  /* 0x00000002000e7825 */ /* 0x002fe400078e02b6 */
[----:B------:R-:W0:Y:S02]  /*63a0*/  LDC R0, c[0x0][0x238] ;  /* 0x00008e00ff007b82 */ /* 0x000e240000000800 */
[----:B----4-:R-:W-:Y:S01]  /*63b0*/  IMAD R18, R17, 0x3d, RZ ;  /* 0x0000003d11127824 */ /* 0x010fe200078e02ff */
[----:B------:R-:W-:-:S03]  /*63c0*/  PRMT R195, RZ, 0x7610, R195 ;  /* 0x00007610ffc37816 */ /* 0x000fc600000000c3 */
[----:B------:R-:W-:-:S05]  /*63d0*/  IMAD.WIDE R18, R18, 0x2, R182 ;  /* 0x0000000212127825 */ /* 0x000fca00078e02b6 */
[----:B------:R-:W4:Y:S01]  /*63e0*/  @P2 LDG.E.U16 R195, desc[UR16][R18.64] ;  /* 0x0000001012c32981 */ /* 0x000f22000c1e1500 */
[----:B------:R-:W-:Y:S02]  /*63f0*/  ISETP.GT.AND P2, PT, R250, 0x38, PT ;  /* 0x00000038fa00780c */ /* 0x000fe40003f44270 */
[----:B------:R-:W-:Y:S01]  /*6400*/  PRMT R173, RZ, 0x7610, R173 ;  /* 0x00007610ffad7816 */ /* 0x000fe200000000ad */
[----:B0-----:R-:W-:-:S10]  /*6410*/  IMAD R0, R0, 0x29, RZ ;  /* 0x0000002900007824 */ /* 0x001fd400078e02ff */
[----:B------:R0:W4:Y:S02]  /*6420*/  @P2 LDG.E.U16 R173, desc[UR16][R14.64] ;  /* 0x000000100ead2981 */ /* 0x000124000c1e1500 */
[----:B0-----:R-:W-:Y:S02]  /*6430*/  IMAD.WIDE R14, R0, 0x2, R182 ;  /* 0x00000002000e7825 */ /* 0x001fe400078e02b6 */
[----:B------:R-:W0:Y:S01]  /*6440*/  LDC R0, c[0x0][0x238] ;  /* 0x00008e00ff007b82 */ /* 0x000e220000000800 */
[----:B------:R-:W-:Y:S02]  /*6450*/  ISETP.GT.AND P0, PT, R250, 0x29, PT ;  /* 0x00000029fa00780c */ /* 0x000fe40003f04270 */
[----:B------:R-:W-:-:S11]  /*6460*/  PRMT R170, RZ, 0x7610, R170 ;  /* 0x00007610ffaa7816 */ /* 0x000fd600000000aa */
        /* <DEDUP_REMOVED lines=34> */
[C---:B------:R-:W-:Y:S02]  /*6690*/  ISETP.GT.AND P0, PT, R250.reuse, 0x2f, PT ;  /* 0x0000002ffa00780c */ /* 0x040fe40003f04270 */
[----:B------:R-:W-:Y:S02]  /*66a0*/  PRMT R209, RZ, 0x7610, R209 ;  /* 0x00007610ffd17816 */ /* 0x000fe400000000d1 */
[----:B------:R-:W-:Y:S02]  /*66b0*/  ISETP.GT.AND P3, PT, R250, 0x24, PT ;  /* 0x00000024fa00780c */ /* 0x000fe40003f64270 */
[----:B------:R-:W-:-:S07]  /*66c0*/  PRMT R192, RZ, 0x7610, R192 ;  /* 0x00007610ffc07816 */ /* 0x000fce00000000c0 */
[----:B------:R1:W4:Y:S04]  /*66d0*/  @P0 LDG.E.U16 R209, desc[UR16][R14.64] ;  /* 0x000000100ed10981 */ /* 0x000328000c1e1500 */
[----:B------:R2:W4:Y:S01]  /*66e0*/  @P3 LDG.E.U16 R192, desc[UR16][R168.64] ;  /* 0x00000010a8c03981 */ /* 0x000522000c1e1500 */
[----:B0-----:R-:W-:-:S04]  /*66f0*/  IMAD R0, R0, 0x31, RZ ;  /* 0x0000003100007824 */ /* 0x001fc800078e02ff */
[----:B-1----:R-:W-:Y:S02]  /*6700*/  IMAD.WIDE R14, R0, 0x2, R182 ;  /* 0x00000002000e7825 */ /* 0x002fe400078e02b6 */
[----:B------:R-:W0:Y:S01]  /*6710*/  LDC R0, c[0x0][0x238] ;  /* 0x00008e00ff007b82 */ /* 0x000e220000000800 */
[C---:B------:R-:W-:Y:S01]  /*6720*/  ISETP.GT.AND P3, PT, R250.reuse, 0x3c, PT ;  /* 0x0000003cfa00780c */ /* 0x040fe20003f64270 */
[----:B--2---:R-:W-:Y:S01]  /*6730*/  IMAD R168, R17, 0x3c, RZ ;  /* 0x0000003c11a87824 */ /* 0x004fe200078e02ff */
[----:B------:R-:W-:Y:S02]  /*6740*/  PRMT R203, RZ, 0x7610, R203 ;  /* 0x00007610ffcb7816 */ /* 0x000fe400000000cb */
[----:B------:R-:W-:Y:S01]  /*6750*/  ISETP.GT.AND P1, PT, R250, 0x31, PT ;  /* 0x00000031fa00780c */ /* 0x000fe20003f24270 */
[----:B------:R-:W-:-:S08]  /*6760*/  IMAD.WIDE R168, R168, 0x2, R182 ;  /* 0x00000002a8a87825 */ /* 0x000fd000078e02b6 */
[----:B------:R1:W2:Y:S02]  /*6770*/  @P3 LDG.E.U16 R203, desc[UR16][R168.64] ;  /* 0x00000010a8cb3981 */ /* 0x0002a4000c1e1500 */
[----:B-1----:R-:W-:Y:S01]  /*6780*/  PRMT R169, RZ, 0x7610, R169 ;  /* 0x00007610ffa97816 */ /* 0x002fe200000000a9 */
[----:B0-----:R-:W-:-:S05]  /*6790*/  IMAD R0, R0, 0x32, RZ ;  /* 0x0000003200007824 */ /* 0x001fca00078e02ff */
[----:B------:R0:W2:Y:S01]  /*67a0*/  @P1 LDG.E.U16 R169, desc[UR16][R14.64] ;  /* 0x000000100ea91981 */ /* 0x0000a2000c1e1500 */
[----:B------:R-:W-:Y:S01]  /*67b0*/  ISETP.GT.AND P3, PT, R250, 0x3e, PT ;  /* 0x0000003efa00780c */ /* 0x000fe20003f64270 */
[----:B0-----:R-:W-:Y:S02]  /*67c0*/  IMAD.WIDE R14, R0, 0x2, R182 ;  /* 0x00000002000e7825 */ /* 0x001fe400078e02b6 */
[----:B------:R-:W0:Y:S02]  /*67d0*/  LDC R0, c[0x0][0x238] ;  /* 0x00008e00ff007b82 */ /* 0x000e240000000800 */
[----:B------:R-:W-:Y:S01]  /*67e0*/  IMAD R154, R17, 0x3e, RZ ;  /* 0x0000003e119a7824 */ /* 0x000fe200078e02ff */
[----:B------:R-:W-:Y:S02]  /*67f0*/  PRMT R211, RZ, 0x7610, R211 ;  /* 0x00007610ffd37816 */ /* 0x000fe400000000d3 */
[----:B------:R-:W-:Y:S01]  /*6800*/  ISETP.GT.AND P0, PT, R250, 0x32, PT ;  /* 0x00000032fa00780c */ /* 0x000fe20003f04270 */
[----:B------:R-:W-:-:S05]  /*6810*/  IMAD.WIDE R154, R154, 0x2, R182 ;  /* 0x000000029a9a7825 */ /* 0x000fca00078e02b6 */
[----:B------:R1:W2:Y:S02]  /*6820*/  @P3 LDG.E.U16 R211, desc[UR16][R154.64] ;  /* 0x000000109ad33981 */ /* 0x0002a4000c1e1500 */
[----:B-1----:R-:W-:Y:S01]  /*6830*/  PRMT R155, RZ, 0x7610, R155 ;  /* 0x00007610ff9b7816 */ /* 0x002fe2000000009b */
[----:B0-----:R-:W-:-:S05]  /*6840*/  IMAD R0, R0, 0x33, RZ ;  /* 0x0000003300007824 */ /* 0x001fca00078e02ff */
[----:B------:R0:W2:Y:S02]  /*6850*/  @P0 LDG.E.U16 R155, desc[UR16][R14.64] ;  /* 0x000000100e9b0981 */ /* 0x0000a4000c1e1500 */
[----:B0-----:R-:W-:Y:S02]  /*6860*/  IMAD.WIDE R14, R0, 0x2, R182 ;  /* 0x00000002000e7825 */ /* 0x001fe400078e02b6 */
[----:B------:R-:W0:Y:S01]  /*6870*/  LDC R0, c[0x0][0x238] ;  /* 0x00008e00ff007b82 */ /* 0x000e220000000800 */
[----:B------:R-:W-:Y:S02]  /*6880*/  ISETP.GT.AND P1, PT, R250, 0x33, PT ;  /* 0x00000033fa00780c */ /* 0x000fe40003f24270 */
[----:B------:R-:W-:-:S11]  /*6890*/  PRMT R185, RZ, 0x7610, R185 ;  /* 0x00007610ffb97816 */ /* 0x000fd600000000b9 */
[----:B------:R1:W2:Y:S01]  /*68a0*/  @P1 LDG.E.U16 R185, desc[UR16][R14.64] ;  /* 0x000000100eb91981 */ /* 0x0002a2000c1e1500 */
[----:B0-----:R-:W-:-:S04]  /*68b0*/  IMAD R0, R0, 0x39, RZ ;  /* 0x0000003900007824 */ /* 0x001fc800078e02ff */
[----:B-1----:R-:W-:Y:S02]  /*68c0*/  IMAD.WIDE R14, R0, 0x2, R182 ;  /* 0x00000002000e7825 */ /* 0x002fe400078e02b6 */
        /* <DEDUP_REMOVED lines=25> */
[C---:B------:R-:W-:Y:S02]  /*6a60*/  ISETP.GT.AND P0, PT, R250.reuse, 0x37, PT ;  /* 0x00000037fa00780c */ /* 0x040fe40003f04270 */
[----:B------:R-:W-:Y:S02]  /*6a70*/  ISETP.GT.AND P1, PT, R250, 0x3a, PT ;  /* 0x0000003afa00780c */ /* 0x000fe40003f24270 */
[----:B------:R-:W-:Y:S02]  /*6a80*/  PRMT R177, RZ, 0x7610, R177 ;  /* 0x00007610ffb17816 */ /* 0x000fe400000000b1 */
[----:B------:R-:W-:-:S07]  /*6a90*/  PRMT R154, RZ, 0x7610, R154 ;  /* 0x00007610ff9a7816 */ /* 0x000fce000000009a */
[----:B------:R1:W2:Y:S01]  /*6aa0*/  @P0 LDG.E.U16 R177, desc[UR16][R14.64] ;  /* 0x000000100eb10981 */ /* 0x0002a2000c1e1500 */
[----:B0-----:R-:W-:-:S04]  /*6ab0*/  IMAD R0, R0, 0x3a, RZ ;  /* 0x0000003a00007824 */ /* 0x001fc800078e02ff */
[----:B-1----:R-:W-:Y:S02]  /*6ac0*/  IMAD.WIDE R14, R0, 0x2, R182 ;  /* 0x00000002000e7825 */ /* 0x002fe400078e02b6 */
[----:B------:R-:W3:Y:S04]  /*6ad0*/  LDL.LU R0, [R1+0x1d0] ;  /* 0x0001d00001007983 */ /* 0x000ee80000300800 */
[----:B------:R0:W2:Y:S01]  /*6ae0*/  @P1 LDG.E.U16 R154, desc[UR16][R14.64] ;  /* 0x000000100e9a1981 */ /* 0x0000a2000c1e1500 */
[----:B------:R-:W-:-:S05]  /*6af0*/  IADD3 RZ, P1, R222, R251, RZ ;  /* 0x000000fbdeff7210 */ /* 0x000fca0007f3e0ff */
[----:B0-----:R-:W-:Y:S02]  /*6b00*/  IMAD.X R15, R186, 0x1, R252, P1 ;  /* 0x00000001ba0f7824 */ /* 0x001fe400008e06fc */
[----:B------:R-:W4:Y:S01]  /*6b10*/  LDL R186, [R1+0x40] ;  /* 0x0000400001ba7983 */ /* 0x000f220000100800 */
[----:B------:R-:W-:-:S03]  /*6b20*/  IMAD.IADD R14, R222, 0x1, R251 ;  /* 0x00000001de0e7824 */ /* 0x000fc600078e02fb */
[----:B------:R-:W3:Y:S04]  /*6b30*/  LDL.LU R223, [R1+0x44] ;  /* 0x0000440001df7983 */ /* 0x000ee80000300800 */
[----:B------:R-:W2:Y:S01]  /*6b40*/  LDL.LU R222, [R1+0x48] ;  /* 0x0000480001de7983 */ /* 0x000ea20000300800 */
[----:B------:R-:W-:Y:S02]  /*6b50*/  ISETP.GT.AND P4, PT, R250, 0x25, PT ;  /* 0x00000025fa00780c */ /* 0x000fe40003f84270 */
[----:B------:R-:W-:Y:S01]  /*6b60*/  PRMT R198, RZ, 0x7610, R198 ;  /* 0x00007610ffc67816 */ /* 0x000fe200000000c6 */
[----:B------:R-:W0:Y:S01]  /*6b70*/  S2R R220, SR_TID.X ;  /* 0x0000000000dc7919 */ /* 0x000e220000002100 */
[----:B------:R-:W-:Y:S01]  /*6b80*/  IMAD R18, R17, 0x3f, RZ ;  /* 0x0000003f11127824 */ /* 0x000fe200078e02ff */
[----:B------:R-:W-:-:S08]  /*6b90*/  PRMT R212, RZ, 0x7610, R212 ;  /* 0x00007610ffd47816 */ /* 0x000fd000000000d4 */
[----:B------:R-:W4:Y:S01]  /*6ba0*/  @P4 LDG.E.U16 R198, desc[UR16][R174.64] ;  /* 0x00000010aec64981 */ /* 0x000f22000c1e1500 */
[----:B------:R-:W-:Y:S01]  /*6bb0*/  ISETP.GT.AND P4, PT, R250, 0x3f, PT ;  /* 0x0000003ffa00780c */ /* 0x000fe20003f84270 */
[----:B------:R-:W-:Y:S01]  /*6bc0*/  IMAD.WIDE R18, R18, 0x2, R182 ;  /* 0x0000000212127825 */ /* 0x000fe200078e02b6 */
[----:B------:R-:W-:Y:S02]  /*6bd0*/  ISETP.GT.AND P3, PT, R250, 0x3b, PT ;  /* 0x0000003bfa00780c */ /* 0x000fe40003f64270 */
[----:B------:R-:W-:-:S09]  /*6be0*/  PRMT R184, RZ, 0x7610, R184 ;  /* 0x00007610ffb87816 */ /* 0x000fd200000000b8 */
[----:B------:R1:W4:Y:S02]  /*6bf0*/  @P4 LDG.E.U16 R212, desc[UR16][R18.64] ;  /* 0x0000001012d44981 */ /* 0x000324000c1e1500 */
[----:B-1----:R-:W-:-:S04]  /*6c00*/  IMAD R18, R17, 0x3b, RZ ;  /* 0x0000003b11127824 */ /* 0x002fc800078e02ff */
[----:B------:R-:W-:-:S05]  /*6c10*/  IMAD.WIDE R18, R18, 0x2, R182 ;  /* 0x0000000212127825 */ /* 0x000fca00078e02b6 */
[----:B------:R1:W4:Y:S01]  /*6c20*/  @P3 LDG.E.U16 R184, desc[UR16][R18.64] ;  /* 0x0000001012b83981 */ /* 0x000322000c1e1500 */
[----:B0-----:R-:W-:-:S04]  /*6c30*/  LOP3.LUT R176, R220, 0x3f, RZ, 0xc0, !PT ;  /* 0x0000003fdcb07812 */ /* 0x001fc800078ec0ff */
[----:B------:R-:W-:Y:S02]  /*6c40*/  ISETP.GE.AND P0, PT, R176, R250, PT ;  /* 0x000000fab000720c */ /* 0x000fe40003f06270 */
[----:B------:R-:W-:Y:S02]  /*6c50*/  IADD3 RZ, P1, R13, R251, RZ ;  /* 0x000000fb0dff7210 */ /* 0x000fe40007f3e0ff */
[----:B-1----:R-:W-:Y:S01]  /*6c60*/  PRMT R18, RZ, 0x7610, R18 ;  /* 0x00007610ff127816 */ /* 0x002fe20000000012 */
[----:B------:R-:W-:Y:S01]  /*6c70*/  BAR.SYNC.DEFER_BLOCKING 0x0 ;  /* 0x0000000000007b1d */ /* 0x000fe20000010000 */
[----:B------:R-:W-:-:S05]  /*6c80*/  PRMT R19, RZ, 0x7610, R19 ;  /* 0x00007610ff137816 */ /* 0x000fca0000000013 */
[----:B------:R-:W-:Y:S04]  /*6c90*/  STL [R1+0x29c], R13 ;  /* 0x00029c0d01007387 */ /* 0x000fe80000100800 */
[----:B------:R0:W-:Y:S04]  /*6ca0*/  STL [R1+0x2a0], R221 ;  /* 0x0002a0dd01007387 */ /* 0x0001e80000100800 */
[----:B------:R1:W-:Y:S01]  /*6cb0*/  STL [R1+0x2a4], R12 ;  /* 0x0002a40c01007387 */ /* 0x0003e20000100800 */
[----:B------:R-:W-:-:S03]  /*6cc0*/  PRMT R161, RZ, 0x7610, R161 ;  /* 0x00007610ffa17816 */ /* 0x000fc600000000a1 */
[----:B------:R0:W4:Y:S02]  /*6cd0*/  @!P0 LDG.E.U16 R18, desc[UR16][R14.64] ;  /* 0x000000100e128981 */ /* 0x000124000c1e1500 */
[----:B0-----:R-:W-:Y:S02]  /*6ce0*/  IMAD.IADD R14, R13, 0x1, R251 ;  /* 0x000000010d0e7824 */ /* 0x001fe400078e02fb */
[----:B------:R-:W-:Y:S01]  /*6cf0*/  IMAD.X R15, R221, 0x1, R252, P1 ;  /* 0x00000001dd0f7824 */ /* 0x000fe200008e06fc */
[----:B------:R-:W-:Y:S01]  /*6d00*/  IADD3 RZ, P1, R12, R251, RZ ;  /* 0x000000fb0cff7210 */ /* 0x000fe20007f3e0ff */
[----:B------:R-:W4:Y:S04]  /*6d10*/  LDL R221, [R1+0x3c] ;  /* 0x00003c0001dd7983 */ /* 0x000f280000100800 */
[----:B------:R0:W4:Y:S01]  /*6d20*/  @!P0 LDG.E.U16 R19, desc[UR16][R14.64] ;  /* 0x000000100e138981 */ /* 0x000122000c1e1500 */
[----:B------:R-:W-:-:S03]  /*6d30*/  PRMT R23, RZ, 0x7610, R23 ;  /* 0x00007610ff177816 */ /* 0x000fc60000000017 */
[----:B------:R-:W4:Y:S01]  /*6d40*/  LDL R13, [R1+0x34] ;  /* 0x00003400010d7983 */ /* 0x000f220000100800 */
[----:B0-----:R-:W-:Y:S02]  /*6d50*/  IMAD.IADD R14, R12, 0x1, R251 ;  /* 0x000000010c0e7824 */ /* 0x001fe400078e02fb */
[----:B------:R-:W-:Y:S01]  /*6d60*/  IMAD.X R15, R219, 0x1, R252, P1 ;  /* 0x00000001db0f7824 */ /* 0x000fe200008e06fc */
[----:B------:R-:W-:Y:S01]  /*6d70*/  IADD3 RZ, P1, R11, R251, RZ ;  /* 0x000000fb0bff7210 */ /* 0x000fe20007f3e0ff */
[----:B------:R-:W4:Y:S04]  /*6d80*/  LDL R219, [R1+0x38] ;  /* 0x0000380001db7983 */ /* 0x000f280000100800 */
[----:B------:R0:W4:Y:S01]  /*6d90*/  @!P0 LDG.E.U16 R161, desc[UR16][R14.64] ;  /* 0x000000100ea18981 */ /* 0x000122000c1e1500 */
[----:B------:R-:W-:-:S03]  /*6da0*/  PRMT R17, RZ, 0x7610, R17 ;  /* 0x00007610ff117816 */ /* 0x000fc60000000011 */
[----:B-1----:R-:W4:Y:S01]  /*6db0*/  LDL R12, [R1+0x30] ;  /* 0x00003000010c7983 */ /* 0x002f220000100800 */
[----:B0-----:R-:W-:-:S03]  /*6dc0*/  IMAD.IADD R14, R11, 0x1, R251 ;  /* 0x000000010b0e7824 */ /* 0x001fc600078e02fb */
[----:B------:R-:W-:Y:S01]  /*6dd0*/  STL [R1+0x2a8], R11 ;  /* 0x0002a80b01007387 */ /* 0x000fe20000100800 */
[----:B--2---:R-:W-:Y:S01]  /*6de0*/  IMAD.X R15, R222, 0x1, R252, P1 ;  /* 0x00000001de0f7824 */ /* 0x004fe200008e06fc */
[----:B------:R-:W-:-:S04]  /*6df0*/  IADD3 RZ, P1, R10, R251, RZ ;  /* 0x000000fb0aff7210 */ /* 0x000fc80007f3e0ff */
[----:B------:R0:W2:Y:S04]  /*6e00*/  @!P0 LDG.E.U16 R23, desc[UR16][R14.64] ;  /* 0x000000100e178981 */ /* 0x0000a8000c1e1500 */
[----:B------:R-:W-:Y:S01]  /*6e10*/  STL [R1+0x2ac], R222 ;  /* 0x0002acde01007387 */ /* 0x000fe20000100800 */
[----:B0-----:R-:W-:Y:S02]  /*6e20*/  IMAD.IADD R14, R10, 0x1, R251 ;  /* 0x000000010a0e7824 */ /* 0x001fe400078e02fb */
[----:B---3--:R-:W-:Y:S01]  /*6e30*/  IMAD.X R15, R223, 0x1, R252, P1 ;  /* 0x00000001df0f7824 */ /* 0x008fe200008e06fc */
[----:B------:R-:W-:Y:S01]  /*6e40*/  STL [R1+0x2b0], R10 ;  /* 0x0002b00a01007387 */ /* 0x000fe20000100800 */
[----:B------:R-:W-:-:S03]  /*6e50*/  IADD3 RZ, P1, R9, R251, RZ ;  /* 0x000000fb09ff7210 */ /* 0x000fc60007f3e0ff */
[----:B------:R-:W-:Y:S04]  /*6e60*/  STL [R1+0x2b4], R223 ;  /* 0x0002b4df01007387 */ /* 0x000fe80000100800 */
[----:B------:R0:W3:Y:S04]  /*6e70*/  @!P0 LDG.E.U16 R17, desc[UR16][R14.64] ;  /* 0x000000100e118981 */ /* 0x0000e8000c1e1500 */
[----:B------:R1:W-:Y:S01]  /*6e80*/  STL [R1+0x2b8], R9 ;  /* 0x0002b80901007387 */ /* 0x0003e20000100800 */
[----:B0-----:R-:W-:-:S03]  /*6e90*/  IMAD.IADD R14, R9, 0x1, R251 ;  /* 0x00000001090e7824 */ /* 0x001fc600078e02fb */
[----:B-1----:R-:W2:Y:S01]  /*6ea0*/  LDL R9, [R1+0x2c] ;  /* 0x00002c0001097983 */ /* 0x002ea20000100800 */
[----:B----4-:R-:W-:Y:S01]  /*6eb0*/  IMAD.X R15, R186, 0x1, R252, P1 ;  /* 0x00000001ba0f7824 */ /* 0x010fe200008e06fc */
[----:B------:R-:W-:Y:S01]  /*6ec0*/  LOP3.LUT R186, R220, 0x40, RZ, 0xc0, !PT ;  /* 0x00000040dcba7812 */ /* 0x000fe200078ec0ff */
[----:B------:R-:W-:Y:S01]  /*6ed0*/  IMAD.SHL.U32 R176, R176, 0x2, RZ ;  /* 0x00000002b0b07824 */ /* 0x000fe200078e00ff */
[----:B------:R-:W-:-:S03]  /*6ee0*/  PRMT R175, RZ, 0x7610, R175 ;  /* 0x00007610ffaf7816 */ /* 0x000fc600000000af */
[----:B------:R-:W-:Y:S01]  /*6ef0*/  IMAD R186, R186, 0x80, R176 ;  /* 0x00000080baba7824 */ /* 0x000fe200078e02b0 */
[C---:B------:R-:W-:Y:S02]  /*6f00*/  IADD3 RZ, P1, R8.reuse, R251, RZ ;  /* 0x000000fb08ff7210 */ /* 0x040fe40007f3e0ff */
[----:B------:R0:W4:Y:S04]  /*6f10*/  @!P0 LDG.E.U16 R175, desc[UR16][R14.64] ;  /* 0x000000100eaf8981 */ /* 0x000128000c1e1500 */
[----:B------:R1:W-:Y:S01]  /*6f20*/  STS.U16 [R186+UR8], R160 ;  /* 0x000000a0ba007988 */ /* 0x0003e20008000408 */
[----:B0-----:R-:W-:Y:S01]  /*6f30*/  IMAD.IADD R14, R8, 0x1, R251 ;  /* 0x00000001080e7824 */ /* 0x001fe200078e02fb */
[----:B-1----:R-:W-:Y:S02]  /*6f40*/  PRMT R160, RZ, 0x7610, R160 ;  /* 0x00007610ffa07816 */ /* 0x002fe400000000a0 */
[----:B------:R0:W-:Y:S04]  /*6f50*/  STS.U16 [R186+UR8+0x400], R22 ;  /* 0x00040016ba007988 */ /* 0x0001e80008000408 */
[----:B------:R1:W-:Y:S01]  /*6f60*/  STS.U16 [R186+UR8+0x800], R16 ;  /* 0x00080010ba007988 */ /* 0x0003e20008000408 */
[----:B0-----:R-:W-:-:S02]  /*6f70*/  PRMT R22, RZ, 0x7610, R22 ;  /* 0x00007610ff167816 */ /* 0x001fc40000000016 */
[----:B-1----:R-:W-:Y:S01]  /*6f80*/  PRMT R16, RZ, 0x7610, R16 ;  /* 0x00007610ff107816 */ /* 0x002fe20000000010 */
[----:B------:R-:W-:Y:S01]  /*6f90*/  IMAD.X R15, R221, 0x1, R252, P1 ;  /* 0x00000001dd0f7824 */ /* 0x000fe200008e06fc */
[----:B------:R-:W-:-:S04]  /*6fa0*/  IADD3 RZ, P1, R7, R251, RZ ;  /* 0x000000fb07ff7210 */ /* 0x000fc80007f3e0ff */
[----:B------:R0:W3:Y:S02]  /*6fb0*/  @!P0 LDG.E.U16 R160, desc[UR16][R14.64] ;  /* 0x000000100ea08981 */ /* 0x0000e4000c1e1500 */
[----:B0-----:R-:W-:Y:S02]  /*6fc0*/  IMAD.IADD R14, R7, 0x1, R251 ;  /* 0x00000001070e7824 */ /* 0x001fe400078e02fb */
[----:B------:R-:W-:Y:S01]  /*6fd0*/  IMAD.X R15, R219, 0x1, R252, P1 ;  /* 0x00000001db0f7824 */ /* 0x000fe200008e06fc */
[----:B------:R-:W-:-:S04]  /*6fe0*/  IADD3 RZ, P1, R6, R251, RZ ;  /* 0x000000fb06ff7210 */ /* 0x000fc80007f3e0ff */
[----:B------:R0:W3:Y:S01]  /*6ff0*/  @!P0 LDG.E.U16 R22, desc[UR16][R14.64] ;  /* 0x000000100e168981 */ /* 0x0000e2000c1e1500 */
[----:B------:R-:W-:Y:S01]  /*7000*/  PRMT R174, RZ, 0x7610, R174 ;  /* 0x00007610ffae7816 */ /* 0x000fe200000000ae */
[--C-:B0-----:R-:W-:Y:S02]  /*7010*/  IMAD.IADD R14, R6, 0x1, R251.reuse ;  /* 0x00000001060e7824 */ /* 0x101fe400078e02fb */
[----:B------:R-:W-:Y:S01]  /*7020*/  IMAD.X R15, R13, 0x1, R252, P1 ;  /* 0x000000010d0f7824 */ /* 0x000fe200008e06fc */
[C---:B------:R-:W-:Y:S01]  /*7030*/  IADD3 RZ, P1, R5.reuse, R251, RZ ;  /* 0x000000fb05ff7210 */ /* 0x040fe20007f3e0ff */
[----:B------:R-:W4:Y:S04]  /*7040*/  LDL.LU R13, [R1+0x28] ;  /* 0x00002800010d7983 */ /* 0x000f280000300800 */
[----:B------:R0:W3:Y:S04]  /*7050*/  @!P0 LDG.E.U16 R16, desc[UR16][R14.64] ;  /* 0x000000100e108981 */ /* 0x0000e8000c1e1500 */
[----:B------:R-:W3:Y:S04]  /*7060*/  LDL.LU R221, [R1+0x24] ;  /* 0x0000240001dd7983 */ /* 0x000ee80000300800 */
[----:B------:R-:W3:Y:S01]  /*7070*/  LDL R229, [R1+0x1c0] ;  /* 0x0001c00001e57983 */ /* 0x000ee20000100800 */
[----:B0-----:R-:W-:-:S02]  /*7080*/  IMAD.IADD R14, R5, 0x1, R251 ;  /* 0x00000001050e7824 */ /* 0x001fc400078e02fb */
[--C-:B------:R-:W-:Y:S01]  /*7090*/  IMAD.X R15, R12, 0x1, R252.reuse, P1 ;  /* 0x000000010c0f7824 */ /* 0x100fe200008e06fc */
[----:B------:R-:W-:Y:S01]  /*70a0*/  IADD3 RZ, P1, R4, R251, RZ ;  /* 0x000000fb04ff7210 */ /* 0x000fe20007f3e0ff */
[----:B------:R-:W3:Y:S04]  /*70b0*/  LDL R228, [R1+0x108] ;  /* 0x0001080001e47983 */ /* 0x000ee80000100800 */
[----:B------:R-:W3:Y:S04]  /*70c0*/  LDL R227, [R1+0x1b0] ;  /* 0x0001b00001e37983 */ /* 0x000ee80000100800 */
[----:B------:R-:W3:Y:S04]  /*70d0*/  LDL R226, [R1+0xf8] ;  /* 0x0000f80001e27983 */ /* 0x000ee80000100800 */
[----:B------:R2:W3:Y:S04]  /*70e0*/  @!P0 LDG.E.U16 R174, desc[UR16][R14.64] ;  /* 0x000000100eae8981 */ /* 0x0004e8000c1e1500 */
[----:B------:R-:W3:Y:S04]  /*70f0*/  LDL.LU R225, [R1+0x1c] ;  /* 0x00001c0001e17983 */ /* 0x000ee80000300800 */
[----:B------:R-:W3:Y:S01]  /*7100*/  LDL.LU R224, [R1+0x18] ;  /* 0x0000180001e07983 */ /* 0x000ee20000300800 */
[----:B--2---:R-:W-:-:S03]  /*7110*/  IMAD.X R15, R9, 0x1, R252, P1 ;  /* 0x00000001090f7824 */ /* 0x004fc600008e06fc */
[----:B------:R-:W2:Y:S04]  /*7120*/  LDL.LU R9, [R1+0x14] ;  /* 0x0000140001097983 */ /* 0x000ea80000300800 */
[----:B------:R-:W2:Y:S04]  /*7130*/  LDL.LU R223, [R1+0x10] ;  /* 0x0000100001df7983 */ /* 0x000ea80000300800 */
[----:B------:R-:W2:Y:S04]  /*7140*/  LDL.LU R10, [R1+0xc] ;  /* 0x00000c00010a7983 */ /* 0x000ea80000300800 */
[----:B------:R-:W2:Y:S04]  /*7150*/  LDL.LU R222, [R1+0x8] ;  /* 0x0000080001de7983 */ /* 0x000ea80000300800 */
[----:B------:R-:W2:Y:S04]  /*7160*/  LDL.LU R11, [R1+0x20] ;  /* 0x00002000010b7983 */ /* 0x000ea80000300800 */
[----:B------:R-:W2:Y:S04]  /*7170*/  LDL.LU R12, [R1] ;  /* 0x00000000010c7983 */ /* 0x000ea80000300800 */
[----:B------:R-:W-:Y:S04]  /*7180*/  STL [R1+0x218], R0 ;  /* 0x0002180001007387 */ /* 0x000fe80000100800 */
[----:B------:R-:W-:Y:S04]  /*7190*/  STL [R1+0x21c], R248 ;  /* 0x00021cf801007387 */ /* 0x000fe80000100800 */
[----:B------:R-:W2:Y:S04]  /*71a0*/  LDL.LU R237, [R1+0xd8] ;  /* 0x0000d80001ed7983 */ /* 0x000ea80000300800 */
[----:B------:R-:W2:Y:S01]  /*71b0*/  LDL.LU R236, [R1+0x190] ;  /* 0x0001900001ec7983 */ /* 0x000ea20000300800 */
[----:B------:R-:W-:-:S03]  /*71c0*/  IMAD.IADD R14, R4, 0x1, R251 ;  /* 0x00000001040e7824 */ /* 0x000fc600078e02fb */
[----:B------:R0:W-:Y:S01]  /*71d0*/  STS.U16 [R186+UR8+0xc00], R159 ;  /* 0x000c009fba007988 */ /* 0x0001e20008000408 */
[----:B------:R-:W-:-:S03]  /*71e0*/  IADD3 RZ, P1, R3, R251, RZ ;  /* 0x000000fb03ff7210 */ /* 0x000fc60007f3e0ff */
[----:B------:R1:W-:Y:S04]  /*71f0*/  STS.U16 [R186+UR8+0x1400], R21 ;  /* 0x00140015ba007988 */ /* 0x0003e80008000408 */
[----:B------:R-:W-:Y:S01]  /*7200*/  STS.U16 [R186+UR8+0x1000], R153 ;  /* 0x00100099ba007988 */ /* 0x000fe20008000408 */
[----:B0-----:R-:W-:-:S03]  /*7210*/  PRMT R159, RZ, 0x7610, R159 ;  /* 0x00007610ff9f7816 */ /* 0x001fc6000000009f */
[----:B------:R0:W-:Y:S01]  /*7220*/  STS.U16 [R186+UR8+0x1800], R152 ;  /* 0x00180098ba007988 */ /* 0x0001e20008000408 */
[----:B-1----:R-:W-:-:S03]  /*7230*/  PRMT R21, RZ, 0x7610, R21 ;  /* 0x00007610ff157816 */ /* 0x002fc60000000015 */
[----:B------:R1:W2:Y:S01]  /*7240*/  @!P0 LDG.E.U16 R159, desc[UR16][R14.64] ;  /* 0x000000100e9f8981 */ /* 0x0002a2000c1e1500 */
[----:B------:R-:W-:-:S03]  /*7250*/  LOP3.LUT R219, R186, 0x10, RZ, 0x3c, !PT ;  /* 0x00000010badb7812 */ /* 0x000fc600078e3cff */
[----:B------:R0:W-:Y:S04]  /*7260*/  STS.U16 [R186+UR8+0x1c00], R173 ;  /* 0x001c00adba007988 */ /* 0x0001e80008000408 */
[----:B------:R-:W2:Y:S01]  /*7270*/  LDL R238, [R1+0x150] ;  /* 0x0001500001ee7983 */ /* 0x000ea20000100800 */
[--C-:B-1----:R-:W-:Y:S02]  /*7280*/  IMAD.IADD R14, R3, 0x1, R251.reuse ;  /* 0x00000001030e7824 */ /* 0x102fe400078e02fb */
[----:B0-----:R-:W-:Y:S01]  /*7290*/  IMAD.IADD R152, R2, 0x1, R251 ;  /* 0x0000000102987824 */ /* 0x001fe200078e02fb */
[----:B------:R-:W2:Y:S01]  /*72a0*/  LDL R235, [R1+0x98] ;  /* 0x0000980001eb7983 */ /* 0x000ea20000100800 */
[----:B------:R-:W-:-:S03]  /*72b0*/  PRMT R173, RZ, 0x7610, R173 ;  /* 0x00007610ffad7816 */ /* 0x000fc600000000ad */
[----:B------:R0:W-:Y:S04]  /*72c0*/  STS.U16 [R219+UR8+0x480], R158 ;  /* 0x0004809edb007988 */ /* 0x0001e80008000408 */
[----:B------:R-:W2:Y:S04]  /*72d0*/  LDL R234, [R1+0x140] ;  /* 0x0001400001ea7983 */ /* 0x000ea80000100800 */
[----:B------:R-:W2:Y:S04]  /*72e0*/  LDL R233, [R1+0x88] ;  /* 0x0000880001e97983 */ /* 0x000ea80000100800 */
[----:B------:R-:W2:Y:S04]  /*72f0*/  LDL R232, [R1+0x130] ;  /* 0x0001300001e87983 */ /* 0x000ea80000100800 */
[----:B------:R-:W2:Y:S01]  /*7300*/  LDL R231, [R1+0x70] ;  /* 0x0000700001e77983 */ /* 0x000ea20000100800 */
[----:B----4-:R-:W-:Y:S01]  /*7310*/  IMAD.X R15, R13, 0x1, R252, P1 ;  /* 0x000000010d0f7824 */ /* 0x010fe200008e06fc */
[----:B------:R-:W-:-:S04]  /*7320*/  IADD3 RZ, P1, R2, R251, RZ ;  /* 0x000000fb02ff7210 */ /* 0x000fc80007f3e0ff */
[----:B------:R1:W4:Y:S01]  /*7330*/  @!P0 LDG.E.U16 R21, desc[UR16][R14.64] ;  /* 0x000000100e158981 */ /* 0x000322000c1e1500 */
[----:B---3--:R-:W-:Y:S01]  /*7340*/  IMAD.X R153, R221, 0x1, R252, P1 ;  /* 0x00000001dd997824 */ /* 0x008fe200008e06fc */
[----:B-1----:R-:W-:-:S06]  /*7350*/  PRMT R15, RZ, 0x7610, R15 ;  /* 0x00007610ff0f7816 */ /* 0x002fcc000000000f */
[----:B------:R1:W3:Y:S01]  /*7360*/  @!P0 LDG.E.U16 R15, desc[UR16][R152.64] ;  /* 0x00000010980f8981 */ /* 0x0002e2000c1e1500 */
[----:B0-----:R-:W-:-:S03]  /*7370*/  PRMT R158, RZ, 0x7610, R158 ;  /* 0x00007610ff9e7816 */ /* 0x001fc6000000009e */
[----:B------:R0:W-:Y:S01]  /*7380*/  STS.U16 [R219+UR8+0x880], R20 ;  /* 0x00088014db007988 */ /* 0x0001e20008000408 */
[----:B------:R-:W-:Y:S02]  /*7390*/  PRMT R14, RZ, 0x7610, R14 ;  /* 0x00007610ff0e7816 */ /* 0x000fe4000000000e */
[----:B0-----:R-:W-:Y:S01]  /*73a0*/  PRMT R20, RZ, 0x7610, R20 ;  /* 0x00007610ff147816 */ /* 0x001fe20000000014 */
[----:B------:R0:W-:Y:S02]  /*73b0*/  STS.U16 [R219+UR8+0xc80], R172 ;  /* 0x000c80acdb007988 */ /* 0x0001e40008000408 */
[----:B0-----:R-:W-:Y:S02]  /*73c0*/  PRMT R172, RZ, 0x7610, R172 ;  /* 0x00007610ffac7816 */ /* 0x001fe400000000ac */
[----:B------:R0:W-:Y:S02]  /*73d0*/  STS.U16 [R219+UR8+0x1080], R171 ;  /* 0x001080abdb007988 */ /* 0x0001e40008000408 */
[----:B0-----:R-:W-:-:S02]  /*73e0*/  PRMT R171, RZ, 0x7610, R171 ;  /* 0x00007610ffab7816 */ /* 0x001fc400000000ab */
[----:B------:R0:W-:Y:S02]  /*73f0*/  STS.U16 [R219+UR8+0x1480], R170 ;  /* 0x001480aadb007988 */ /* 0x0001e40008000408 */
[----:B0-----:R-:W-:Y:S02]  /*7400*/  PRMT R170, RZ, 0x7610, R170 ;  /* 0x00007610ffaa7816 */ /* 0x001fe400000000aa */
[----:B------:R0:W-:Y:S02]  /*7410*/  STS.U16 [R219+UR8+0x1880], R169 ;  /* 0x001880a9db007988 */ /* 0x0001e40008000408 */
[----:B0-----:R-:W-:Y:S02]  /*7420*/  PRMT R169, RZ, 0x7610, R169 ;  /* 0x00007610ffa97816 */ /* 0x001fe400000000a9 */
[C---:B--2---:R-:W-:Y:S01]  /*7430*/  IADD3 RZ, P1, R12.reuse, R251, RZ ;  /* 0x000000fb0cff7210 */ /* 0x044fe20007f3e0ff */
[----:B-1----:R-:W-:-:S04]  /*7440*/  IMAD.IADD R152, R12, 0x1, R251 ;  /* 0x000000010c987824 */ /* 0x002fc800078e02fb */
[----:B------:R-:W-:Y:S01]  /*7450*/  IMAD.X R153, R11, 0x1, R252, P1 ;  /* 0x000000010b997824 */ /* 0x000fe200008e06fc */
[----:B------:R-:W-:-:S04]  /*7460*/  IADD3 RZ, P1, R222, R251, RZ ;  /* 0x000000fbdeff7210 */ /* 0x000fc80007f3e0ff */
[----:B------:R0:W2:Y:S02]  /*7470*/  @!P0 LDG.E.U16 R173, desc[UR16][R152.64] ;  /* 0x0000001098ad8981 */ /* 0x0000a4000c1e1500 */
[----:B0-----:R-:W-:Y:S02]  /*7480*/  IMAD.IADD R152, R222, 0x1, R251 ;  /* 0x00000001de987824 */ /* 0x001fe400078e02fb */
[----:B------:R-:W-:Y:S01]  /*7490*/  IMAD.X R153, R10, 0x1, R252, P1 ;  /* 0x000000010a997824 */ /* 0x000fe200008e06fc */
[----:B------:R-:W-:-:S04]  /*74a0*/  IADD3 RZ, P1, R223, R251, RZ ;  /* 0x000000fbdfff7210 */ /* 0x000fc80007f3e0ff */
[----:B------:R0:W4:Y:S02]  /*74b0*/  @!P0 LDG.E.U16 R158, desc[UR16][R152.64] ;  /* 0x00000010989e8981 */ /* 0x000124000c1e1500 */
[----:B0-----:R-:W-:Y:S02]  /*74c0*/  IMAD.IADD R152, R223, 0x1, R251 ;  /* 0x00000001df987824 */ /* 0x001fe400078e02fb */
[----:B------:R-:W-:Y:S01]  /*74d0*/  IMAD.X R153, R9, 0x1, R252, P1 ;  /* 0x0000000109997824 */ /* 0x000fe200008e06fc */
[----:B------:R-:W-:-:S04]  /*74e0*/  IADD3 RZ, P1, R224, R251, RZ ;  /* 0x000000fbe0ff7210 */ /* 0x000fc80007f3e0ff */
[----:B------:R0:W3:Y:S02]  /*74f0*/  @!P0 LDG.E.U16 R20, desc[UR16][R152.64] ;  /* 0x0000001098148981 */ /* 0x0000e4000c1e1500 */
[----:B0-----:R-:W-:Y:S02]  /*7500*/  IMAD.IADD R152, R224, 0x1, R251 ;  /* 0x00000001e0987824 */ /* 0x001fe400078e02fb */
[----:B------:R-:W-:-:S05]  /*7510*/  IMAD.X R153, R225, 0x1, R252, P1 ;  /* 0x00000001e1997824 */ /* 0x000fca00008e06fc */
[----:B------:R0:W3:Y:S02]  /*7520*/  @!P0 LDG.E.U16 R14, desc[UR16][R152.64] ;  /* 0x00000010980e8981 */ /* 0x0000e4000c1e1500 */
[----:B0-----:R-:W-:-:S05]  /*7530*/  IADD3 R152, P1, R0, R251, RZ ;  /* 0x000000fb00987210 */ /* 0x001fca0007f3e0ff */
[----:B------:R-:W-:-:S05]  /*7540*/  IMAD.X R153, R248, 0x1, R252, P1 ;  /* 0x00000001f8997824 */ /* 0x000fca00008e06fc */
[----:B------:R0:W4:Y:S02]  /*7550*/  @!P0 LDG.E.U16 R172, desc[UR16][R152.64] ;  /* 0x0000001098ac8981 */ /* 0x000124000c1e1500 */
[----:B0-----:R-:W-:-:S05]  /*7560*/  IADD3 R152, P1, R229, R251, RZ ;  /* 0x000000fbe5987210 */ /* 0x001fca0007f3e0ff */
[----:B------:R-:W-:-:S05]  /*7570*/  IMAD.X R153, R228, 0x1, R252, P1 ;  /* 0x00000001e4997824 */ /* 0x000fca00008e06fc */
[----:B------:R0:W3:Y:S02]  /*7580*/  @!P0 LDG.E.U16 R171, desc[UR16][R152.64] ;  /* 0x0000001098ab8981 */ /* 0x0000e4000c1e1500 */
[-C--:B0-----:R-:W-:Y:S02]  /*7590*/  IADD3 R152, P1, R227, R251.reuse, RZ ;  /* 0x000000fbe3987210 */ /* 0x081fe40007f3e0ff */
[----:B------:R-:W2:Y:S03]  /*75a0*/  LDL R227, [R1+0x170] ;  /* 0x0001700001e37983 */ /* 0x000ea60000100800 */
[----:B------:R-:W-:Y:S02]  /*75b0*/  IMAD.X R153, R226, 0x1, R252, P1 ;  /* 0x00000001e2997824 */ /* 0x000fe400008e06fc */
[----:B------:R-:W4:Y:S04]  /*75c0*/  LDL R226, [R1+0x160] ;  /* 0x0001600001e27983 */ /* 0x000f280000100800 */
[----:B------:R0:W3:Y:S04]  /*75d0*/  @!P0 LDG.E.U16 R170, desc[UR16][R152.64] ;  /* 0x0000001098aa8981 */ /* 0x0000e8000c1e1500 */
[----:B------:R-:W2:Y:S04]  /*75e0*/  LDL.LU R229, [R1+0xc8] ;  /* 0x0000c80001e57983 */ /* 0x000ea80000300800 */
[----:B------:R-:W4:Y:S01]  /*75f0*/  LDL.LU R228, [R1+0x180] ;  /* 0x0001800001e47983 */ /* 0x000f220000300800 */
[----:B0-----:R-:W-:-:S03]  /*7600*/  IADD3 R152, P1, R244, R251, RZ ;  /* 0x000000fbf4987210 */ /* 0x001fc60007f3e0ff */
[----:B------:R-:W3:Y:S02]  /*7610*/  LDL.LU R242, [R1+0x19c] ;  /* 0x00019c0001f27983 */ /* 0x000ee40000300800 */
[----:B------:R-:W-:Y:S02]  /*7620*/  IMAD.X R153, R245, 0x1, R252, P1 ;  /* 0x00000001f5997824 */ /* 0x000fe400008e06fc */
[----:B------:R-:W3:Y:S04]  /*7630*/  LDL.LU R248, [R1+0xf4] ;  /* 0x0000f40001f87983 */ /* 0x000ee80000300800 */
[----:B------:R0:W3:Y:S04]  /*7640*/  @!P0 LDG.E.U16 R169, desc[UR16][R152.64] ;  /* 0x0000001098a98981 */ /* 0x0000e8000c1e1500 */
[----:B------:R-:W3:Y:S04]  /*7650*/  LDL.LU R0, [R1+0x1ac] ;  /* 0x0001ac0001007983 */ /* 0x000ee80000300800 */
[----:B------:R-:W-:Y:S01]  /*7660*/  STL [R1+0x220], R244 ;  /* 0x000220f401007387 */ /* 0x000fe20000100800 */
[----:B0-----:R-:W-:-:S03]  /*7670*/  IADD3 R152, P1, R236, R251, RZ ;  /* 0x000000fbec987210 */ /* 0x001fc60007f3e0ff */
[----:B------:R-:W-:Y:S02]  /*7680*/  STL [R1+0x224], R245 ;  /* 0x000224f501007387 */ /* 0x000fe40000100800 */
[----:B------:R-:W-:Y:S02]  /*7690*/  IMAD.X R153, R237, 0x1, R252, P1 ;  /* 0x00000001ed997824 */ /* 0x000fe400008e06fc */
[----:B------:R-:W-:Y:S04]  /*76a0*/  STL [R1+0x22c], R236 ;  /* 0x00022cec01007387 */ /* 0x000fe80000100800 */
[----:B------:R0:W-:Y:S04]  /*76b0*/  STL [R1+0x230], R237 ;  /* 0x000230ed01007387 */ /* 0x0001e80000100800 */
[----:B0-----:R-:W3:Y:S04]  /*76c0*/  LDL.LU R237, [R1+0xb8] ;  /* 0x0000b80001ed7983 */ /* 0x001ee80000300800 */
[----:B------:R0:W-:Y:S04]  /*76d0*/  STS.U16 [R219+UR8+0x1c80], R168 ;  /* 0x001c80a8db007988 */ /* 0x0001e80008000408 */
[----:B------:R1:W-:Y:S01]  /*76e0*/  STS.U16 [R219+UR8+0x80], R179 ;  /* 0x000080b3db007988 */ /* 0x0003e20008000408 */
[----:B0-----:R-:W-:-:S02]  /*76f0*/  PRMT R168, RZ, 0x7610, R168 ;  /* 0x00007610ffa87816 */ /* 0x001fc400000000a8 */
[----:B-1----:R-:W-:-:S04]  /*7700*/  LOP3.LUT R179, R186, 0x20, RZ, 0x3c, !PT ;  /* 0x00000020bab37812 */ /* 0x002fc800078e3cff */
[----:B------:R4:W3:Y:S04]  /*7710*/  @!P0 LDG.E.U16 R168, desc[UR16][R152.64] ;  /* 0x0000001098a88981 */ /* 0x0008e8000c1e1500 */
[----:B------:R0:W-:Y:S02]  /*7720*/  STS.U16 [R179+UR8+0x100], R167 ;  /* 0x000100a7b3007988 */ /* 0x0001e40008000408 */
[----:B0-----:R-:W-:Y:S02]  /*7730*/  PRMT R167, RZ, 0x7610, R167 ;  /* 0x00007610ffa77816 */ /* 0x001fe400000000a7 */
[----:B------:R0:W-:Y:S02]  /*7740*/  STS.U16 [R179+UR8+0x500], R166 ;  /* 0x000500a6b3007988 */ /* 0x0001e40008000408 */
[----:B0-----:R-:W-:-:S02]  /*7750*/  PRMT R166, RZ, 0x7610, R166 ;  /* 0x00007610ffa67816 */ /* 0x001fc400000000a6 */
[----:B----4-:R-:W-:-:S05]  /*7760*/  IADD3 R152, P1, R228, R251, RZ ;  /* 0x000000fbe4987210 */ /* 0x010fca0007f3e0ff */
[----:B--2---:R-:W-:Y:S01]  /*7770*/  IMAD.X R153, R229, 0x1, R252, P1 ;  /* 0x00000001e5997824 */ /* 0x004fe200008e06fc */
[----:B------:R-:W-:Y:S04]  /*7780*/  STL [R1+0x234], R228 ;  /* 0x000234e401007387 */ /* 0x000fe80000100800 */
[----:B------:R0:W2:Y:S04]  /*7790*/  @!P0 LDG.E.U16 R167, desc[UR16][R152.64] ;  /* 0x0000001098a78981 */ /* 0x0000a8000c1e1500 */
[----:B------:R1:W-:Y:S04]  /*77a0*/  STL [R1+0x238], R229 ;  /* 0x000238e501007387 */ /* 0x0003e80000100800 */
[----:B------:R-:W4:Y:S01]  /*77b0*/  LDL R230, [R1+0x120] ;  /* 0x0001200001e67983 */ /* 0x000f220000100800 */
[----:B0-----:R-:W-:-:S03]  /*77c0*/  IADD3 R152, P1, R227, R251, RZ ;  /* 0x000000fbe3987210 */ /* 0x001fc60007f3e0ff */
[----:B------:R-:W2:Y:S04]  /*77d0*/  LDL R219, [R1+0x60] ;  /* 0x0000600001db7983 */ /* 0x000ea80000100800 */
[----:B-1----:R-:W2:Y:S01]  /*77e0*/  LDL R229, [R1+0x1cc] ;  /* 0x0001cc0001e57983 */ /* 0x002ea20000100800 */
[----:B---3--:R-:W-:-:S03]  /*77f0*/  IMAD.X R153, R237, 0x1, R252, P1 ;  /* 0x00000001ed997824 */ /* 0x008fc600008e06fc */
[----:B------:R0:W-:Y:S04]  /*7800*/  STL [R1+0x248], R237 ;  /* 0x000248ed01007387 */ /* 0x0001e80000100800 */
[----:B------:R1:W3:Y:S04]  /*7810*/  @!P0 LDG.E.U16 R166, desc[UR16][R152.64] ;  /* 0x0000001098a68981 */ /* 0x0002e8000c1e1500 */
[----:B0-----:R-:W4:Y:S04]  /*7820*/  LDL.LU R237, [R1+0xa8] ;  /* 0x0000a80001ed7983 */ /* 0x001f280000300800 */
[----:B------:R-:W3:Y:S04]  /*7830*/  LDL R228, [R1+0x114] ;  /* 0x0001140001e47983 */ /* 0x000ee80000100800 */
[----:B------:R-:W3:Y:S01]  /*7840*/  LDL R227, [R1+0x1bc] ;  /* 0x0001bc0001e37983 */ /* 0x000ee20000100800 */
[----:B-1----:R-:W-:-:S03]  /*7850*/  IADD3 R152, P1, R226, R251, RZ ;  /* 0x000000fbe2987210 */ /* 0x002fc60007f3e0ff */
[----:B------:R-:W3:Y:S04]  /*7860*/  LDL R226, [R1+0x104] ;  /* 0x0001040001e27983 */ /* 0x000ee80000100800 */
[----:B------:R0:W-:Y:S02]  /*7870*/  STS.U16 [R179+UR8+0x900], R165 ;  /* 0x000900a5b3007988 */ /* 0x0001e40008000408 */
[----:B0-----:R-:W-:Y:S02]  /*7880*/  PRMT R165, RZ, 0x7610, R165 ;  /* 0x00007610ffa57816 */ /* 0x001fe400000000a5 */
[----:B------:R0:W-:Y:S02]  /*7890*/  STS.U16 [R179+UR8+0xd00], R164 ;  /* 0x000d00a4b3007988 */ /* 0x0001e40008000408 */
[----:B0-----:R-:W-:-:S02]  /*78a0*/  PRMT R164, RZ, 0x7610, R164 ;  /* 0x00007610ffa47816 */ /* 0x001fc400000000a4 */
[----:B------:R0:W-:Y:S02]  /*78b0*/  STS.U16 [R179+UR8+0x1100], R163 ;  /* 0x001100a3b3007988 */ /* 0x0001e40008000408 */
[----:B0-----:R-:W-:Y:S02]  /*78c0*/  PRMT R163, RZ, 0x7610, R163 ;  /* 0x00007610ffa37816 */ /* 0x001fe400000000a3 */
[----:B------:R0:W-:Y:S04]  /*78d0*/  STS.U16 [R179+UR8+0x1500], R162 ;  /* 0x001500a2b3007988 */ /* 0x0001e80008000408 */
[----:B------:R1:W-:Y:S01]  /*78e0*/  STS.U16 [R179+UR8+0x1d00], R154 ;  /* 0x001d009ab3007988 */ /* 0x0003e20008000408 */
[----:B0-----:R-:W-:-:S03]  /*78f0*/  PRMT R162, RZ, 0x7610, R162 ;  /* 0x00007610ffa27816 */ /* 0x001fc600000000a2 */
[----:B------:R2:W-:Y:S01]  /*7900*/  STS.U16 [R179+UR8+0x1900], R155 ;  /* 0x0019009bb3007988 */ /* 0x0005e20008000408 */
[----:B----4-:R-:W-:-:S05]  /*7910*/  IMAD.X R153, R237, 0x1, R252, P1 ;  /* 0x00000001ed997824 */ /* 0x010fca00008e06fc */
[----:B------:R0:W4:Y:S02]  /*7920*/  @!P0 LDG.E.U16 R165, desc[UR16][R152.64] ;  /* 0x0000001098a58981 */ /* 0x000124000c1e1500 */
[----:B0-----:R-:W-:-:S05]  /*7930*/  IADD3 R152, P1, R238, R251, RZ ;  /* 0x000000fbee987210 */ /* 0x001fca0007f3e0ff */
[----:B------:R-:W-:-:S05]  /*7940*/  IMAD.X R153, R235, 0x1, R252, P1 ;  /* 0x00000001eb997824 */ /* 0x000fca00008e06fc */
[----:B------:R0:W4:Y:S02]  /*7950*/  @!P0 LDG.E.U16 R164, desc[UR16][R152.64] ;  /* 0x0000001098a48981 */ /* 0x000124000c1e1500 */
[----:B0-----:R-:W-:-:S05]  /*7960*/  IADD3 R152, P1, R234, R251, RZ ;  /* 0x000000fbea987210 */ /* 0x001fca0007f3e0ff */
[----:B------:R-:W-:-:S05]  /*7970*/  IMAD.X R153, R233, 0x1, R252, P1 ;  /* 0x00000001e9997824 */ /* 0x000fca00008e06fc */
[----:B------:R0:W4:Y:S02]  /*7980*/  @!P0 LDG.E.U16 R163, desc[UR16][R152.64] ;  /* 0x0000001098a38981 */ /* 0x000124000c1e1500 */
[----:B0-----:R-:W-:-:S05]  /*7990*/  IADD3 R152, P1, R232, R251, RZ ;  /* 0x000000fbe8987210 */ /* 0x001fca0007f3e0ff */
[----:B------:R-:W-:Y:S01]  /*79a0*/  IMAD.X R153, R231, 0x1, R252, P1 ;  /* 0x00000001e7997824 */ /* 0x000fe200008e06fc */
[----:B-1----:R-:W-:-:S04]  /*79b0*/  IADD3 R154, P1, R230, R251, RZ ;  /* 0x000000fbe69a7210 */ /* 0x002fc80007f3e0ff */
[----:B------:R0:W4:Y:S01]  /*79c0*/  @!P0 LDG.E.U16 R162, desc[UR16][R152.64] ;  /* 0x0000001098a28981 */ /* 0x000122000c1e1500 */
[----:B--2---:R-:W-:Y:S01]  /*79d0*/  IMAD.X R155, R219, 0x1, R252, P1 ;  /* 0x00000001db9b7824 */ /* 0x004fe200008e06fc */
[----:B------:R-:W-:Y:S02]  /*79e0*/  LOP3.LUT R219, R186, 0x30, RZ, 0x3c, !PT ;  /* 0x00000030badb7812 */ /* 0x000fe400078e3cff */
[----:B0-----:R-:W-:Y:S01]  /*79f0*/  PRMT R152, RZ, 0x7610, R152 ;  /* 0x00007610ff987816 */ /* 0x001fe20000000098 */
[----:B------:R-:W-:Y:S04]  /*7a00*/  STL [R1+0x264], R237 ;  /* 0x000264ed01007387 */ /* 0x000fe80000100800 */
[----:B------:R0:W-:Y:S04]  /*7a10*/  STS.U16 [R219+UR8+0x180], R157 ;  /* 0x0001809ddb007988 */ /* 0x0001e80008000408 */
[----:B------:R1:W2:Y:S04]  /*7a20*/  @!P0 LDG.E.U16 R152, desc[UR16][R154.64] ;  /* 0x000000109a988981 */ /* 0x0002a8000c1e1500 */
[----:B------:R-:W4:Y:S01]  /*7a30*/  LDL.LU R243, [R1+0xe4] ;  /* 0x0000e40001f37983 */ /* 0x000f220000300800 */
[----:B0-----:R-:W-:-:S03]  /*7a40*/  PRMT R157, RZ, 0x7610, R157 ;  /* 0x00007610ff9d7816 */ /* 0x001fc6000000009d */
[----:B------:R-:W2:Y:S01]  /*7a50*/  LDL.LU R234, [R1+0x18c] ;  /* 0x00018c0001ea7983 */ /* 0x000ea20000300800 */
[----:B-1----:R-:W-:-:S03]  /*7a60*/  IADD3 R154, P1, R229, R251, RZ ;  /* 0x000000fbe59a7210 */ /* 0x002fc60007f3e0ff */
[----:B------:R-:W2:Y:S02]  /*7a70*/  LDL.LU R235, [R1+0xd4] ;  /* 0x0000d40001eb7983 */ /* 0x000ea40000300800 */
[----:B---3--:R-:W-:Y:S02]  /*7a80*/  IMAD.X R155, R228, 0x1, R252, P1 ;  /* 0x00000001e49b7824 */ /* 0x008fe400008e06fc */
[----:B------:R-:W3:Y:S04]  /*7a90*/  LDL R229, [R1+0x15c] ;  /* 0x00015c0001e57983 */ /* 0x000ee80000100800 */
[----:B------:R0:W3:Y:S04]  /*7aa0*/  @!P0 LDG.E.U16 R157, desc[UR16][R154.64] ;  /* 0x000000109a9d8981 */ /* 0x0000e8000c1e1500 */
[----:B------:R-:W3:Y:S04]  /*7ab0*/  LDL R239, [R1+0x13c] ;  /* 0x00013c0001ef7983 */ /* 0x000ee80000100800 */
[----:B------:R-:W3:Y:S01]  /*7ac0*/  LDL R238, [R1+0x84] ;  /* 0x0000840001ee7983 */ /* 0x000ee20000100800 */
[----:B0-----:R-:W-:-:S03]  /*7ad0*/  IADD3 R154, P1, R227, R251, RZ ;  /* 0x000000fbe39a7210 */ /* 0x001fc60007f3e0ff */
[----:B------:R-:W3:Y:S04]  /*7ae0*/  LDL R236, [R1+0x12c] ;  /* 0x00012c0001ec7983 */ /* 0x000ee80000100800 */
[----:B------:R-:W3:Y:S01]  /*7af0*/  LDL R233, [R1+0x6c] ;  /* 0x00006c0001e97983 */ /* 0x000ee20000100800 */
[----:B------:R-:W-:-:S03]  /*7b00*/  IMAD.X R155, R226, 0x1, R252, P1 ;  /* 0x00000001e29b7824 */ /* 0x000fc600008e06fc */
[----:B------:R-:W3:Y:S04]  /*7b10*/  LDL.LU R237, [R1+0x94] ;  /* 0x0000940001ed7983 */ /* 0x000ee80000300800 */
[----:B------:R-:W3:Y:S04]  /*7b20*/  LDL.LU R228, [R1+0xb4] ;  /* 0x0000b40001e47983 */ /* 0x000ee80000300800 */
[----:B------:R-:W3:Y:S04]  /*7b30*/  LDL.LU R249, [R1+0x16c] ;  /* 0x00016c0001f97983 */ /* 0x000ee80000300800 */
[----:B------:R-:W3:Y:S04]  /*7b40*/  LDL.LU R227, [R1+0xc4] ;  /* 0x0000c40001e37983 */ /* 0x000ee80000300800 */
[----:B------:R-:W3:Y:S04]  /*7b50*/  LDL.LU R226, [R1+0x17c] ;  /* 0x00017c0001e27983 */ /* 0x000ee80000300800 */
[----:B------:R0:W-:Y:S04]  /*7b60*/  STS.U16 [R219+UR8+0x580], R156 ;  /* 0x0005809cdb007988 */ /* 0x0001e80008000408 */
[----:B------:R1:W-:Y:S01]  /*7b70*/  STS.U16 [R219+UR8+0x980], R178 ;  /* 0x000980b2db007988 */ /* 0x0003e20008000408 */
[----:B0-----:R-:W-:-:S02]  /*7b80*/  PRMT R156, RZ, 0x7610, R156 ;  /* 0x00007610ff9c7816 */ /* 0x001fc4000000009c */
[----:B-1----:R-:W-:-:S04]  /*7b90*/  IADD3 R178, P1, R0, R251, RZ ;  /* 0x000000fb00b27210 */ /* 0x002fc80007f3e0ff */
[----:B------:R0:W3:Y:S01]  /*7ba0*/  @!P0 LDG.E.U16 R156, desc[UR16][R154.64] ;  /* 0x000000109a9c8981 */ /* 0x0000e2000c1e1500 */
[----:B------:R-:W-:Y:S01]  /*7bb0*/  IMAD.X R179, R248, 0x1, R252, P1 ;  /* 0x00000001f8b37824 */ /* 0x000fe200008e06fc */
[----:B0-----:R-:W-:-:S06]  /*7bc0*/  PRMT R155, RZ, 0x7610, R155 ;  /* 0x00007610ff9b7816 */ /* 0x001fcc000000009b */
[----:B------:R0:W3:Y:S01]  /*7bd0*/  @!P0 LDG.E.U16 R155, desc[UR16][R178.64] ;  /* 0x00000010b29b8981 */ /* 0x0000e2000c1e1500 */
[----:B------:R-:W-:Y:S02]  /*7be0*/  PRMT R154, RZ, 0x7610, R154 ;  /* 0x00007610ff9a7816 */ /* 0x000fe4000000009a */
[----:B0-----:R-:W-:Y:S02]  /*7bf0*/  IADD3 R178, P1, R242, R251, RZ ;  /* 0x000000fbf2b27210 */ /* 0x001fe40007f3e0ff */
[----:B------:R-:W-:Y:S01]  /*7c00*/  PRMT R153, RZ, 0x7610, R153 ;  /* 0x00007610ff997816 */ /* 0x000fe20000000099 */
[----:B------:R-:W-:Y:S04]  /*7c10*/  STS.U16 [R219+UR8+0x1580], R180 ;  /* 0x001580b4db007988 */ /* 0x000fe80008000408 */
[----:B------:R-:W-:Y:S04]  /*7c20*/  STS.U16 [R219+UR8+0x1180], R181 ;  /* 0x001180b5db007988 */ /* 0x000fe80008000408 */
[----:B------:R-:W-:Y:S04]  /*7c30*/  STL [R1+0x228], R0 ;  /* 0x0002280001007387 */ /* 0x000fe80000100800 */
[----:B------:R-:W-:Y:S04]  /*7c40*/  STL [R1+0x23c], R248 ;  /* 0x00023cf801007387 */ /* 0x000fe80000100800 */
[----:B------:R-:W-:Y:S04]  /*7c50*/  STL [R1+0x240], R242 ;  /* 0x000240f201007387 */ /* 0x000fe80000100800 */
[----:B------:R-:W-:Y:S04]  /*7c60*/  STS.U16 [R219+UR8+0x1d80], R184 ;  /* 0x001d80b8db007988 */ /* 0x000fe80008000408 */
[----:B------:R-:W-:Y:S04]  /*7c70*/  STS.U16 [R219+UR8+0xd80], R206 ;  /* 0x000d80cedb007988 */ /* 0x000fe80008000408 */
[----:B------:R-:W-:Y:S01]  /*7c80*/  STS.U16 [R219+UR8+0x1980], R185 ;  /* 0x001980b9db007988 */ /* 0x000fe20008000408 */
[----:B----4-:R-:W-:-:S05]  /*7c90*/  IMAD.X R179, R243, 0x1, R252, P1 ;  /* 0x00000001f3b37824 */ /* 0x010fca00008e06fc */
[----:B------:R2:W4:Y:S02]  /*7ca0*/  @!P0 LDG.E.U16 R154, desc[UR16][R178.64] ;  /* 0x00000010b29a8981 */ /* 0x000524000c1e1500 */
[----:B--2---:R-:W-:-:S05]  /*7cb0*/  IADD3 R178, P1, R234, R251, RZ ;  /* 0x000000fbeab27210 */ /* 0x004fca0007f3e0ff */
[----:B------:R-:W-:-:S05]  /*7cc0*/  IMAD.X R179, R235, 0x1, R252, P1 ;  /* 0x00000001ebb37824 */ /* 0x000fca00008e06fc */
[----:B------:R0:W2:Y:S04]  /*7cd0*/  @!P0 LDG.E.U16 R153, desc[UR16][R178.64] ;  /* 0x00000010b2998981 */ /* 0x0000a8000c1e1500 */
[----:B------:R-:W-:Y:S01]  /*7ce0*/  STL [R1+0x244], R243 ;  /* 0x000244f301007387 */ /* 0x000fe20000100800 */
[----:B0-----:R-:W-:-:S03]  /*7cf0*/  PRMT R178, RZ, 0x7610, R178 ;  /* 0x00007610ffb27816 */ /* 0x001fc600000000b2 */
[----:B------:R0:W-:Y:S04]  /*7d00*/  STL [R1+0x24c], R234 ;  /* 0x00024cea01007387 */ /* 0x0001e80000100800 */
[----:B0-----:R-:W4:Y:S01]  /*7d10*/  LDL.LU R234, [R1+0xa4] ;  /* 0x0000a40001ea7983 */ /* 0x001f220000300800 */
[----:B---3--:R-:W-:-:S05]  /*7d20*/  IADD3 R180, P1, R226, R251, RZ ;  /* 0x000000fbe2b47210 */ /* 0x008fca0007f3e0ff */
[----:B------:R-:W-:Y:S01]  /*7d30*/  IMAD.X R181, R227, 0x1, R252, P1 ;  /* 0x00000001e3b57824 */ /* 0x000fe200008e06fc */
[----:B------:R-:W-:Y:S04]  /*7d40*/  STL [R1+0x250], R235 ;  /* 0x000250eb01007387 */ /* 0x000fe80000100800 */
[----:B------:R0:W3:Y:S04]  /*7d50*/  @!P0 LDG.E.U16 R178, desc[UR16][R180.64] ;  /* 0x00000010b4b28981 */ /* 0x0000e8000c1e1500 */
[----:B------:R-:W-:Y:S01]  /*7d60*/  STL [R1+0x254], R226 ;  /* 0x000254e201007387 */ /* 0x000fe20000100800 */
[----:B0-----:R-:W-:-:S03]  /*7d70*/  IADD3 R180, P1, R249, R251, RZ ;  /* 0x000000fbf9b47210 */ /* 0x001fc60007f3e0ff */
[----:B------:R-:W-:Y:S04]  /*7d80*/  STL [R1+0x258], R227 ;  /* 0x000258e301007387 */ /* 0x000fe80000100800 */
[----:B------:R-:W-:Y:S01]  /*7d90*/  STL [R1+0x25c], R249 ;  /* 0x00025cf901007387 */ /* 0x000fe20000100800 */
[----:B------:R-:W-:-:S03]  /*7da0*/  IMAD.X R181, R228, 0x1, R252, P1 ;  /* 0x00000001e4b57824 */ /* 0x000fc600008e06fc */
[----:B------:R0:W-:Y:S04]  /*7db0*/  STL [R1+0x260], R228 ;  /* 0x000260e401007387 */ /* 0x0001e80000100800 */
[----:B0-----:R-:W2:Y:S04]  /*7dc0*/  LDL.LU R228, [R1+0x14c] ;  /* 0x00014c0001e47983 */ /* 0x001ea80000300800 */
[----:B------:R-:W3:Y:S04]  /*7dd0*/  LDL R232, [R1+0x11c] ;  /* 0x00011c0001e87983 */ /* 0x000ee80000100800 */
[----:B------:R-:W3:Y:S04]  /*7de0*/  LDL R231, [R1+0x5c] ;  /* 0x00005c0001e77983 */ /* 0x000ee80000100800 */
[----:B------:R-:W3:Y:S01]  /*7df0*/  LDL R230, [R1+0x1c8] ;  /* 0x0001c80001e67983 */ /* 0x000ee20000100800 */
[----:B------:R-:W-:-:S03]  /*7e00*/  IADD3 R184, P1, R229, R251, RZ ;  /* 0x000000fbe5b87210 */ /* 0x000fc60007f3e0ff */
[----:B------:R-:W3:Y:S04]  /*7e10*/  LDL R229, [R1+0x110] ;  /* 0x0001100001e57983 */ /* 0x000ee80000100800 */
[----:B------:R-:W3:Y:S04]  /*7e20*/  LDL R227, [R1+0x1a8] ;  /* 0x0001a80001e37983 */ /* 0x000ee80000100800 */
[----:B------:R-:W3:Y:S04]  /*7e30*/  LDL R226, [R1+0xf0] ;  /* 0x0000f00001e27983 */ /* 0x000ee80000100800 */
[----:B------:R-:W3:Y:S04]  /*7e40*/  LDL R219, [R1+0x1b8] ;  /* 0x0001b80001db7983 */ /* 0x000ee80000100800 */
[----:B------:R-:W3:Y:S01]  /*7e50*/  LDL R0, [R1+0x100] ;  /* 0x0001000001007983 */ /* 0x000ee20000100800 */
[----:B------:R-:W-:-:S06]  /*7e60*/  PRMT R179, RZ, 0x7610, R179 ;  /* 0x00007610ffb37816 */ /* 0x000fcc00000000b3 */
[----:B------:R0:W3:Y:S02]  /*7e70*/  @!P0 LDG.E.U16 R179, desc[UR16][R180.64] ;  /* 0x00000010b4b38981 */ /* 0x0000e4000c1e1500 */
[----:B0-----:R-:W-:Y:S02]  /*7e80*/  PRMT R180, RZ, 0x7610, R180 ;  /* 0x00007610ffb47816 */ /* 0x001fe400000000b4 */
[----:B------:R-:W-:Y:S02]  /*7e90*/  PRMT R181, RZ, 0x7610, R181 ;  /* 0x00007610ffb57816 */ /* 0x000fe400000000b5 */
[----:B------:R-:W-:-:S05]  /*7ea0*/  LOP3.LUT R206, R186, 0x40, RZ, 0x3c, !PT ;  /* 0x00000040bace7812 */ /* 0x000fca00078e3cff */
[----:B------:R0:W-:Y:S02]  /*7eb0*/  STS.U16 [R206+UR8+0x600], R187 ;  /* 0x000600bbce007988 */ /* 0x0001e40008000408 */
[----:B0-----:R-:W-:Y:S02]  /*7ec0*/  PRMT R187, RZ, 0x7610, R187 ;  /* 0x00007610ffbb7816 */ /* 0x001fe400000000bb */
[----:B------:R0:W-:Y:S02]  /*7ed0*/  STS.U16 [R206+UR8+0xa00], R188 ;  /* 0x000a00bcce007988 */ /* 0x0001e40008000408 */
[----:B0-----:R-:W-:Y:S02]  /*7ee0*/  PRMT R188, RZ, 0x7610, R188 ;  /* 0x00007610ffbc7816 */ /* 0x001fe400000000bc */
[----:B------:R0:W-:Y:S02]  /*7ef0*/  STS.U16 [R206+UR8+0xe00], R191 ;  /* 0x000e00bfce007988 */ /* 0x0001e40008000408 */
[----:B0-----:R-:W-:-:S02]  /*7f00*/  PRMT R191, RZ, 0x7610, R191 ;  /* 0x00007610ffbf7816 */ /* 0x001fc400000000bf */
[----:B------:R0:W-:Y:S02]  /*7f10*/  STS.U16 [R206+UR8+0x1200], R192 ;  /* 0x001200c0ce007988 */ /* 0x0001e40008000408 */
[----:B0-----:R-:W-:Y:S02]  /*7f20*/  PRMT R192, RZ, 0x7610, R192 ;  /* 0x00007610ffc07816 */ /* 0x001fe400000000c0 */
[----:B------:R0:W-:Y:S02]  /*7f30*/  STS.U16 [R206+UR8+0x1600], R193 ;  /* 0x001600c1ce007988 */ /* 0x0001e40008000408 */
[----:B0-----:R-:W-:Y:S01]  /*7f40*/  PRMT R193, RZ, 0x7610, R193 ;  /* 0x00007610ffc17816 */ /* 0x001fe200000000c1 */
[----:B----4-:R-:W-:-:S05]  /*7f50*/  IMAD.X R185, R234, 0x1, R252, P1 ;  /* 0x00000001eab97824 */ /* 0x010fca00008e06fc */
[----:B------:R2:W4:Y:S02]  /*7f60*/  @!P0 LDG.E.U16 R180, desc[UR16][R184.64] ;  /* 0x00000010b8b48981 */ /* 0x000524000c1e1500 */
[----:B--2---:R-:W-:-:S05]  /*7f70*/  IADD3 R184, P1, R228, R251, RZ ;  /* 0x000000fbe4b87210 */ /* 0x004fca0007f3e0ff */
[----:B------:R-:W-:-:S05]  /*7f80*/  IMAD.X R185, R237, 0x1, R252, P1 ;  /* 0x00000001edb97824 */ /* 0x000fca00008e06fc */
[----:B------:R0:W2:Y:S02]  /*7f90*/  @!P0 LDG.E.U16 R181, desc[UR16][R184.64] ;  /* 0x00000010b8b58981 */ /* 0x0000a4000c1e1500 */
[----:B0-----:R-:W-:-:S05]  /*7fa0*/  IADD3 R184, P1, R239, R251, RZ ;  /* 0x000000fbefb87210 */ /* 0x001fca0007f3e0ff */
[----:B------:R-:W-:-:S05]  /*7fb0*/  IMAD.X R185, R238, 0x1, R252, P1 ;  /* 0x00000001eeb97824 */ /* 0x000fca00008e06fc */
[----:B------:R0:W2:Y:S02]  /*7fc0*/  @!P0 LDG.E.U16 R187, desc[UR16][R184.64] ;  /* 0x00000010b8bb8981 */ /* 0x0000a4000c1e1500 */
[----:B0-----:R-:W-:-:S05]  /*7fd0*/  IADD3 R184, P1, R236, R251, RZ ;  /* 0x000000fbecb87210 */ /* 0x001fca0007f3e0ff */
[----:B------:R-:W-:-:S05]  /*7fe0*/  IMAD.X R185, R233, 0x1, R252, P1 ;  /* 0x00000001e9b97824 */ /* 0x000fca00008e06fc */
[----:B------:R3:W2:Y:S02]  /*7ff0*/  @!P0 LDG.E.U16 R188, desc[UR16][R184.64] ;  /* 0x00000010b8bc8981 */ /* 0x0006a4000c1e1500 */
[----:B---3--:R-:W-:-:S05]  /*8000*/  IADD3 R184, P1, R232, R251, RZ ;  /* 0x000000fbe8b87210 */ /* 0x008fca0007f3e0ff */
[----:B------:R-:W-:-:S05]  /*8010*/  IMAD.X R185, R231, 0x1, R252, P1 ;  /* 0x00000001e7b97824 */ /* 0x000fca00008e06fc */
[----:B------:R0:W3:Y:S02]  /*8020*/  @!P0 LDG.E.U16 R191, desc[UR16][R184.64] ;  /* 0x00000010b8bf8981 */ /* 0x0000e4000c1e1500 */
[-C--:B0-----:R-:W-:Y:S02]  /*8030*/  IADD3 R184, P1, R230, R251.reuse, RZ ;  /* 0x000000fbe6b87210 */ /* 0x081fe40007f3e0ff */
[----:B------:R-:W-:Y:S03]  /*8040*/  STL [R1+0x268], R234 ;  /* 0x000268ea01007387 */ /* 0x000fe60000100800 */
[----:B------:R-:W-:Y:S01]  /*8050*/  IMAD.X R185, R229, 0x1, R252, P1 ;  /* 0x00000001e5b97824 */ /* 0x000fe200008e06fc */
[----:B------:R0:W-:Y:S04]  /*8060*/  STL [R1+0x27c], R228 ;  /* 0x00027ce401007387 */ /* 0x0001e80000100800 */
[----:B------:R1:W3:Y:S04]  /*8070*/  @!P0 LDG.E.U16 R192, desc[UR16][R184.64] ;  /* 0x00000010b8c08981 */ /* 0x0002e8000c1e1500 */
[----:B------:R-:W-:Y:S04]  /*8080*/  STL [R1+0x280], R237 ;  /* 0x000280ed01007387 */ /* 0x000fe80000100800 */
[----:B------:R-:W4:Y:S01]  /*8090*/  LDL.LU R241, [R1+0xe0] ;  /* 0x0000e00001f17983 */ /* 0x000f220000300800 */
[----:B-1----:R-:W-:-:S03]  /*80a0*/  IADD3 R184, P1, R227, R251, RZ ;  /* 0x000000fbe3b87210 */ /* 0x002fc60007f3e0ff */
[----:B------:R-:W2:Y:S02]  /*80b0*/  LDL.LU R240, [R1+0x198] ;  /* 0x0001980001f07983 */ /* 0x000ea40000300800 */
[----:B------:R-:W-:Y:S02]  /*80c0*/  IMAD.X R185, R226, 0x1, R252, P1 ;  /* 0x00000001e2b97824 */ /* 0x000fe400008e06fc */
[----:B------:R-:W3:Y:S04]  /*80d0*/  LDL.LU R233, [R1+0xd0] ;  /* 0x0000d00001e97983 */ /* 0x000ee80000300800 */
[----:B------:R1:W3:Y:S04]  /*80e0*/  @!P0 LDG.E.U16 R193, desc[UR16][R184.64] ;  /* 0x00000010b8c18981 */ /* 0x0002e8000c1e1500 */
[----:B------:R-:W3:Y:S04]  /*80f0*/  LDL.LU R232, [R1+0x188] ;  /* 0x0001880001e87983 */ /* 0x000ee80000300800 */
[----:B------:R-:W3:Y:S01]  /*8100*/  LDL R230, [R1+0x1c4] ;  /* 0x0001c40001e67983 */ /* 0x000ee20000100800 */
[----:B-1----:R-:W-:-:S03]  /*8110*/  IADD3 R184, P1, R219, R251, RZ ;  /* 0x000000fbdbb87210 */ /* 0x002fc60007f3e0ff */
[----:B------:R-:W3:Y:S02]  /*8120*/  LDL R219, [R1+0x90] ;  /* 0x0000900001db7983 */ /* 0x000ee40000100800 */
[----:B------:R-:W-:Y:S02]  /*8130*/  IMAD.X R185, R0, 0x1, R252, P1 ;  /* 0x0000000100b97824 */ /* 0x000fe400008e06fc */
[----:B0-----:R-:W3:Y:S04]  /*8140*/  LDL R228, [R1+0x10c] ;  /* 0x00010c0001e47983 */ /* 0x001ee80000100800 */
[----:B------:R-:W3:Y:S04]  /*8150*/  LDL R227, [R1+0x1b4] ;  /* 0x0001b40001e37983 */ /* 0x000ee80000100800 */
[----:B------:R-:W3:Y:S04]  /*8160*/  LDL R0, [R1+0xfc] ;  /* 0x0000fc0001007983 */ /* 0x000ee80000100800 */
[----:B------:R-:W3:Y:S04]  /*8170*/  LDL.LU R234, [R1+0x148] ;  /* 0x0001480001ea7983 */ /* 0x000ee80000300800 */
[----:B------:R-:W3:Y:S04]  /*8180*/  LDL.LU R226, [R1+0xa0] ;  /* 0x0000a00001e27983 */ /* 0x000ee80000300800 */
[----:B------:R-:W3:Y:S04]  /*8190*/  LDL.LU R235, [R1+0x158] ;  /* 0x0001580001eb7983 */ /* 0x000ee80000300800 */
[----:B------:R-:W3:Y:S04]  /*81a0*/  LDL.LU R248, [R1+0xb0] ;  /* 0x0000b00001f87983 */ /* 0x000ee80000300800 */
[----:B------:R-:W3:Y:S04]  /*81b0*/  LDL.LU R229, [R1+0x168] ;  /* 0x0001680001e57983 */ /* 0x000ee80000300800 */
[----:B------:R-:W3:Y:S04]  /*81c0*/  LDL.LU R245, [R1+0xc0] ;  /* 0x0000c00001f57983 */ /* 0x000ee80000300800 */
[----:B------:R-:W3:Y:S04]  /*81d0*/  LDL.LU R244, [R1+0x178] ;  /* 0x0001780001f47983 */ /* 0x000ee80000300800 */
[----:B------:R0:W-:Y:S04]  /*81e0*/  STS.U16 [R206+UR8+0x1a00], R204 ;  /* 0x001a00ccce007988 */ /* 0x0001e80008000408 */
[----:B------:R1:W-:Y:S04]  /*81f0*/  STS.U16 [R206+UR8+0x1e00], R203 ;  /* 0x001e00cbce007988 */ /* 0x0003e80008000408 */
[----:B------:R1:W-:Y:S01]  /*8200*/  STS.U16 [R206+UR8+0x200], R205 ;  /* 0x000200cdce007988 */ /* 0x0003e20008000408 */
[----:B0-----:R-:W-:-:S03]  /*8210*/  PRMT R204, RZ, 0x7610, R204 ;  /* 0x00007610ffcc7816 */ /* 0x001fc600000000cc */
[----:B------:R-:W3:Y:S04]  /*8220*/  LDL.LU R238, [R1+0x194] ;  /* 0x0001940001ee7983 */ /* 0x000ee80000300800 */
[----:B------:R2:W3:Y:S01]  /*8230*/  @!P0 LDG.E.U16 R204, desc[UR16][R184.64] ;  /* 0x00000010b8cc8981 */ /* 0x0004e2000c1e1500 */
[----:B-1----:R-:W-:Y:S02]  /*8240*/  PRMT R203, RZ, 0x7610, R203 ;  /* 0x00007610ffcb7816 */ /* 0x002fe400000000cb */
[----:B------:R-:W-:Y:S01]  /*8250*/  LOP3.LUT R205, R186, 0x50, RZ, 0x3c, !PT ;  /* 0x00000050bacd7812 */ /* 0x000fe200078e3cff */
[----:B------:R-:W3:Y:S04]  /*8260*/  LDL.LU R247, [R1+0xec] ;  /* 0x0000ec0001f77983 */ /* 0x000ee80000300800 */
[----:B------:R0:W-:Y:S04]  /*8270*/  STS.U16 [R205+UR8+0x280], R202 ;  /* 0x000280cacd007988 */ /* 0x0001e80008000408 */
[----:B------:R-:W3:Y:S01]  /*8280*/  LDL.LU R246, [R1+0x1a4] ;  /* 0x0001a40001f67983 */ /* 0x000ee20000300800 */
[----:B0-----:R-:W-:-:S03]  /*8290*/  PRMT R202, RZ, 0x7610, R202 ;  /* 0x00007610ffca7816 */ /* 0x001fc600000000ca */
[----:B------:R0:W-:Y:S02]  /*82a0*/  STS.U16 [R205+UR8+0x680], R201 ;  /* 0x000680c9cd007988 */ /* 0x0001e40008000408 */
[----:B0-----:R-:W-:Y:S02]  /*82b0*/  PRMT R201, RZ, 0x7610, R201 ;  /* 0x00007610ffc97816 */ /* 0x001fe400000000c9 */
[----:B------:R0:W-:Y:S02]  /*82c0*/  STS.U16 [R205+UR8+0xa80], R200 ;  /* 0x000a80c8cd007988 */ /* 0x0001e40008000408 */
[----:B0-----:R-:W-:Y:S02]  /*82d0*/  PRMT R200, RZ, 0x7610, R200 ;  /* 0x00007610ffc87816 */ /* 0x001fe400000000c8 */
[----:B--2---:R-:W-:-:S05]  /*82e0*/  IADD3 R184, P1, R240, R251, RZ ;  /* 0x000000fbf0b87210 */ /* 0x004fca0007f3e0ff */
[----:B----4-:R-:W-:-:S05]  /*82f0*/  IMAD.X R185, R241, 0x1, R252, P1 ;  /* 0x00000001f1b97824 */ /* 0x010fca00008e06fc */
[----:B------:R3:W2:Y:S02]  /*8300*/  @!P0 LDG.E.U16 R203, desc[UR16][R184.64] ;  /* 0x00000010b8cb8981 */ /* 0x0006a4000c1e1500 */
[-C--:B---3--:R-:W-:Y:S02]  /*8310*/  IADD3 R184, P1, R232, R251.reuse, RZ ;  /* 0x000000fbe8b87210 */ /* 0x088fe40007f3e0ff */
[----:B------:R-:W-:Y:S03]  /*8320*/  STL [R1+0x26c], R240 ;  /* 0x00026cf001007387 */ /* 0x000fe60000100800 */
[----:B------:R-:W-:Y:S01]  /*8330*/  IMAD.X R185, R233, 0x1, R252, P1 ;  /* 0x00000001e9b97824 */ /* 0x000fe200008e06fc */
[----:B------:R-:W-:Y:S04]  /*8340*/  STL [R1+0x270], R241 ;  /* 0x000270f101007387 */ /* 0x000fe80000100800 */
[----:B------:R0:W3:Y:S04]  /*8350*/  @!P0 LDG.E.U16 R202, desc[UR16][R184.64] ;  /* 0x00000010b8ca8981 */ /* 0x0000e8000c1e1500 */
[----:B------:R1:W-:Y:S04]  /*8360*/  STL [R1+0x274], R232 ;  /* 0x000274e801007387 */ /* 0x0003e80000100800 */
[----:B-1----:R-:W4:Y:S04]  /*8370*/  LDL.LU R232, [R1+0x138] ;  /* 0x0001380001e87983 */ /* 0x002f280000300800 */
[----:B------:R1:W-:Y:S04]  /*8380*/  STL [R1+0x278], R233 ;  /* 0x000278e901007387 */ /* 0x0003e80000100800 */
[----:B-1----:R-:W2:Y:S01]  /*8390*/  LDL.LU R233, [R1+0x80] ;  /* 0x0000800001e97983 */ /* 0x002ea20000300800 */
[----:B0-----:R-:W-:-:S05]  /*83a0*/  IADD3 R184, P1, R244, R251, RZ ;  /* 0x000000fbf4b87210 */ /* 0x001fca0007f3e0ff */
[----:B------:R-:W-:Y:S01]  /*83b0*/  IMAD.X R185, R245, 0x1, R252, P1 ;  /* 0x00000001f5b97824 */ /* 0x000fe200008e06fc */
[----:B------:R0:W-:Y:S04]  /*83c0*/  STL [R1+0x284], R244 ;  /* 0x000284f401007387 */ /* 0x0001e80000100800 */
[----:B------:R1:W3:Y:S04]  /*83d0*/  @!P0 LDG.E.U16 R201, desc[UR16][R184.64] ;  /* 0x00000010b8c98981 */ /* 0x0002e8000c1e1500 */
[----:B0-----:R-:W3:Y:S01]  /*83e0*/  LDL.LU R244, [R1+0x128] ;  /* 0x0001280001f47983 */ /* 0x001ee20000300800 */
[----:B-1----:R-:W-:-:S03]  /*83f0*/  IADD3 R184, P1, R229, R251, RZ ;  /* 0x000000fbe5b87210 */ /* 0x002fc60007f3e0ff */
[----:B------:R0:W-:Y:S02]  /*8400*/  STL [R1+0x288], R245 ;  /* 0x000288f501007387 */ /* 0x0001e40000100800 */
[----:B------:R-:W-:-:S05]  /*8410*/  IMAD.X R185, R248, 0x1, R252, P1 ;  /* 0x00000001f8b97824 */ /* 0x000fca00008e06fc */
[----:B------:R1:W3:Y:S04]  /*8420*/  @!P0 LDG.E.U16 R200, desc[UR16][R184.64] ;  /* 0x00000010b8c88981 */ /* 0x0002e8000c1e1500 */
[----:B0-----:R-:W3:Y:S04]  /*8430*/  LDL.LU R245, [R1+0x68] ;  /* 0x0000680001f57983 */ /* 0x001ee80000300800 */
[----:B------:R-:W-:Y:S01]  /*8440*/  STL [R1+0x28c], R229 ;  /* 0x00028ce501007387 */ /* 0x000fe20000100800 */
[----:B-1----:R-:W-:-:S03]  /*8450*/  IADD3 R184, P1, R235, R251, RZ ;  /* 0x000000fbebb87210 */ /* 0x002fc60007f3e0ff */
[----:B------:R-:W-:Y:S04]  /*8460*/  STL [R1+0x290], R248 ;  /* 0x000290f801007387 */ /* 0x000fe80000100800 */
[----:B------:R0:W-:Y:S01]  /*8470*/  STL [R1+0x294], R235 ;  /* 0x000294eb01007387 */ /* 0x0001e20000100800 */
[----:B------:R-:W-:-:S03]  /*8480*/  IMAD.X R185, R226, 0x1, R252, P1 ;  /* 0x00000001e2b97824 */ /* 0x000fc600008e06fc */
[----:B0-----:R-:W3:Y:S04]  /*8490*/  LDL.LU R235, [R1+0x118] ;  /* 0x0001180001eb7983 */ /* 0x001ee80000300800 */
[----:B------:R0:W-:Y:S04]  /*84a0*/  STL [R1+0x298], R226 ;  /* 0x000298e201007387 */ /* 0x0001e80000100800 */
[----:B0-----:R-:W3:Y:S04]  /*84b0*/  LDL.LU R226, [R1+0x58] ;  /* 0x0000580001e27983 */ /* 0x001ee80000300800 */
[----:B------:R0:W-:Y:S04]  /*84c0*/  STS.U16 [R205+UR8+0xe80], R199 ;  /* 0x000e80c7cd007988 */ /* 0x0001e80008000408 */
[----:B------:R1:W-:Y:S04]  /*84d0*/  STS.U16 [R205+UR8+0x1280], R198 ;  /* 0x001280c6cd007988 */ /* 0x0003e80008000408 */
[----:B------:R1:W-:Y:S01]  /*84e0*/  STS.U16 [R205+UR8+0x1680], R197 ;  /* 0x001680c5cd007988 */ /* 0x0003e20008000408 */
[----:B0-----:R-:W-:-:S03]  /*84f0*/  PRMT R199, RZ, 0x7610, R199 ;  /* 0x00007610ffc77816 */ /* 0x001fc600000000c7 */
[----:B------:R0:W-:Y:S04]  /*8500*/  STS.U16 [R205+UR8+0x1a80], R196 ;  /* 0x001a80c4cd007988 */ /* 0x0001e80008000408 */
[----:B------:R0:W3:Y:S01]  /*8510*/  @!P0 LDG.E.U16 R199, desc[UR16][R184.64] ;  /* 0x00000010b8c78981 */ /* 0x0000e2000c1e1500 */
[----:B-1----:R-:W-:-:S03]  /*8520*/  PRMT R198, RZ, 0x7610, R198 ;  /* 0x00007610ffc67816 */ /* 0x002fc600000000c6 */
[----:B------:R1:W-:Y:S04]  /*8530*/  STS.U16 [R205+UR8+0x1e80], R195 ;  /* 0x001e80c3cd007988 */ /* 0x0003e80008000408 */
[----:B------:R-:W3:Y:S01]  /*8540*/  LDL.LU R239, [R1+0xdc] ;  /* 0x0000dc0001ef7983 */ /* 0x000ee20000300800 */
[----:B0-----:R-:W-:-:S05]  /*8550*/  IADD3 R184, P1, R234, R251, RZ ;  /* 0x000000fbeab87210 */ /* 0x001fca0007f3e0ff */
[----:B------:R-:W-:-:S05]  /*8560*/  IMAD.X R185, R219, 0x1, R252, P1 ;  /* 0x00000001dbb97824 */ /* 0x000fca00008e06fc */
[----:B------:R4:W3:Y:S01]  /*8570*/  @!P0 LDG.E.U16 R198, desc[UR16][R184.64] ;  /* 0x00000010b8c68981 */ /* 0x0008e2000c1e1500 */
[----:B------:R-:W-:Y:S02]  /*8580*/  PRMT R197, RZ, 0x7610, R197 ;  /* 0x00007610ffc57816 */ /* 0x000fe400000000c5 */
[----:B------:R-:W-:Y:S02]  /*8590*/  PRMT R196, RZ, 0x7610, R196 ;  /* 0x00007610ffc47816 */ /* 0x000fe400000000c4 */
[----:B-1----:R-:W-:Y:S02]  /*85a0*/  PRMT R195, RZ, 0x7610, R195 ;  /* 0x00007610ffc37816 */ /* 0x002fe400000000c3 */
[----:B------:R-:W-:-:S05]  /*85b0*/  LOP3.LUT R219, R186, 0x60, RZ, 0x3c, !PT ;  /* 0x00000060badb7812 */ /* 0x000fca00078e3cff */
[----:B------:R0:W-:Y:S02]  /*85c0*/  STS.U16 [R219+UR8+0x300], R194 ;  /* 0x000300c2db007988 */ /* 0x0001e40008000408 */
[----:B0-----:R-:W-:Y:S02]  /*85d0*/  PRMT R194, RZ, 0x7610, R194 ;  /* 0x00007610ffc27816 */ /* 0x001fe400000000c2 */
[----:B----4-:R-:W-:-:S05]  /*85e0*/  IADD3 R184, P1, R232, R251, RZ ;  /* 0x000000fbe8b87210 */ /* 0x010fca0007f3e0ff */
[----:B--2---:R-:W-:-:S05]  /*85f0*/  IMAD.X R185, R233, 0x1, R252, P1 ;  /* 0x00000001e9b97824 */ /* 0x004fca00008e06fc */
[----:B------:R3:W2:Y:S02]  /*8600*/  @!P0 LDG.E.U16 R197, desc[UR16][R184.64] ;  /* 0x00000010b8c58981 */ /* 0x0006a4000c1e1500 */
[----:B---3--:R-:W-:-:S05]  /*8610*/  IADD3 R184, P1, R244, R251, RZ ;  /* 0x000000fbf4b87210 */ /* 0x008fca0007f3e0ff */
[----:B------:R-:W-:-:S05]  /*8620*/  IMAD.X R185, R245, 0x1, R252, P1 ;  /* 0x00000001f5b97824 */ /* 0x000fca00008e06fc */
[----:B------:R0:W3:Y:S02]  /*8630*/  @!P0 LDG.E.U16 R196, desc[UR16][R184.64] ;  /* 0x00000010b8c48981 */ /* 0x0000e4000c1e1500 */
[----:B0-----:R-:W-:-:S05]  /*8640*/  IADD3 R184, P1, R235, R251, RZ ;  /* 0x000000fbebb87210 */ /* 0x001fca0007f3e0ff */
[----:B------:R-:W-:-:S05]  /*8650*/  IMAD.X R185, R226, 0x1, R252, P1 ;  /* 0x00000001e2b97824 */ /* 0x000fca00008e06fc */
[----:B------:R0:W4:Y:S02]  /*8660*/  @!P0 LDG.E.U16 R195, desc[UR16][R184.64] ;  /* 0x00000010b8c38981 */ /* 0x000124000c1e1500 */
[-C--:B0-----:R-:W-:Y:S02]  /*8670*/  IADD3 R184, P1, R230, R251.reuse, RZ ;  /* 0x000000fbe6b87210 */ /* 0x081fe40007f3e0ff */
[----:B------:R-:W2:Y:S03]  /*8680*/  LDL.LU R230, [R1+0x184] ;  /* 0x0001840001e67983 */ /* 0x000ea60000300800 */
[----:B------:R-:W-:Y:S01]  /*8690*/  IMAD.X R185, R228, 0x1, R252, P1 ;  /* 0x00000001e4b97824 */ /* 0x000fe200008e06fc */
[----:B------:R-:W3:Y:S04]  /*86a0*/  LDL.LU R231, [R1+0xcc] ;  /* 0x0000cc0001e77983 */ /* 0x000ee80000300800 */
[----:B------:R-:W4:Y:S04]  /*86b0*/  LDL.LU R248, [R1+0x64] ;  /* 0x0000640001f87983 */ /* 0x000f280000300800 */
[----:B------:R-:W4:Y:S04]  /*86c0*/  LDL.LU R229, [R1+0x124] ;  /* 0x0001240001e57983 */ /* 0x000f280000300800 */
[----:B------:R-:W4:Y:S04]  /*86d0*/  LDL.LU R237, [R1+0x74] ;  /* 0x0000740001ed7983 */ /* 0x000f280000300800 */
[----:B------:R-:W4:Y:S04]  /*86e0*/  LDL.LU R228, [R1+0x134] ;  /* 0x0001340001e47983 */ /* 0x000f280000300800 */
[----:B------:R0:W4:Y:S04]  /*86f0*/  @!P0 LDG.E.U16 R194, desc[UR16][R184.64] ;  /* 0x00000010b8c28981 */ /* 0x000128000c1e1500 */
[----:B------:R-:W4:Y:S04]  /*8700*/  LDL.LU R241, [R1+0x8c] ;  /* 0x00008c0001f17983 */ /* 0x000f280000300800 */
[----:B------:R-:W4:Y:S01]  /*8710*/  LDL.LU R240, [R1+0x144] ;  /* 0x0001440001f07983 */ /* 0x000f220000300800 */
[----:B0-----:R-:W-:-:S03]  /*8720*/  IADD3 R184, P1, R227, R251, RZ ;  /* 0x000000fbe3b87210 */ /* 0x001fc60007f3e0ff */
[----:B------:R-:W4:Y:S04]  /*8730*/  LDL.LU R249, [R1+0x9c] ;  /* 0x00009c0001f97983 */ /* 0x000f280000300800 */
[----:B------:R-:W4:Y:S01]  /*8740*/  LDL.LU R227, [R1+0x154] ;  /* 0x0001540001e37983 */ /* 0x000f220000300800 */
[----:B------:R-:W-:-:S03]  /*8750*/  IMAD.X R185, R0, 0x1, R252, P1 ;  /* 0x0000000100b97824 */ /* 0x000fc600008e06fc */
[----:B------:R-:W4:Y:S04]  /*8760*/  LDL.LU R243, [R1+0xac] ;  /* 0x0000ac0001f37983 */ /* 0x000f280000300800 */
[----:B------:R-:W4:Y:S04]  /*8770*/  LDL.LU R242, [R1+0x164] ;  /* 0x0001640001f27983 */ /* 0x000f280000300800 */
[----:B------:R-:W4:Y:S04]  /*8780*/  LDL.LU R236, [R1+0xbc] ;  /* 0x0000bc0001ec7983 */ /* 0x000f280000300800 */
[----:B------:R-:W4:Y:S01]  /*8790*/  LDL.LU R0, [R1+0x174] ;  /* 0x0001740001007983 */ /* 0x000f220000300800 */
[----:B------:R-:W-:-:S06]  /*87a0*/  PRMT R205, RZ, 0x7610, R205 ;  /* 0x00007610ffcd7816 */ /* 0x000fcc00000000cd */
[----:B------:R0:W4:Y:S01]  /*87b0*/  @!P0 LDG.E.U16 R205, desc[UR16][R184.64] ;  /* 0x00000010b8cd8981 */ /* 0x000122000c1e1500 */
[----:B------:R-:W-:Y:S02]  /*87c0*/  PRMT R206, RZ, 0x7610, R206 ;  /* 0x00007610ffce7816 */ /* 0x000fe400000000ce */
[----:B0-----:R-:W-:-:S05]  /*87d0*/  IADD3 R184, P1, R246, R251, RZ ;  /* 0x000000fbf6b87210 */ /* 0x001fca0007f3e0ff */
[----:B------:R-:W-:Y:S01]  /*87e0*/  IMAD.X R185, R247, 0x1, R252, P1 ;  /* 0x00000001f7b97824 */ /* 0x000fe200008e06fc */
[----:B------:R0:W-:Y:S04]  /*87f0*/  STS.U16 [R219+UR8+0x700], R207 ;  /* 0x000700cfdb007988 */ /* 0x0001e80008000408 */
[----:B------:R1:W4:Y:S01]  /*8800*/  @!P0 LDG.E.U16 R206, desc[UR16][R184.64] ;  /* 0x00000010b8ce8981 */ /* 0x000322000c1e1500 */
[----:B0-----:R-:W-:Y:S02]  /*8810*/  PRMT R207, RZ, 0x7610, R207 ;  /* 0x00007610ffcf7816 */ /* 0x001fe400000000cf */
[----:B-1----:R-:W-:-:S05]  /*8820*/  IADD3 R184, P1, R238, R251, RZ ;  /* 0x000000fbeeb87210 */ /* 0x002fca0007f3e0ff */
[----:B------:R-:W-:Y:S01]  /*8830*/  IMAD.X R185, R239, 0x1, R252, P1 ;  /* 0x00000001efb97824 */ /* 0x000fe200008e06fc */
[----:B------:R0:W-:Y:S04]  /*8840*/  STS.U16 [R219+UR8+0xb00], R208 ;  /* 0x000b00d0db007988 */ /* 0x0001e80008000408 */
[----:B------:R2:W4:Y:S01]  /*8850*/  @!P0 LDG.E.U16 R207, desc[UR16][R184.64] ;  /* 0x00000010b8cf8981 */ /* 0x000522000c1e1500 */
[----:B0-----:R-:W-:-:S03]  /*8860*/  PRMT R208, RZ, 0x7610, R208 ;  /* 0x00007610ffd07816 */ /* 0x001fc600000000d0 */
        /* <DEDUP_REMOVED lines=8> */
[----:B------:R0:W-:Y:S01]  /*88f0*/  STS.U16 [R219+UR8+0x1300], R213 ;  /* 0x001300d5db007988 */ /* 0x0001e20008000408 */
[----:B------:R-:W-:Y:S02]  /*8900*/  LOP3.LUT R186, R186, 0x70, RZ, 0x3c, !PT ;  /* 0x00000070baba7812 */ /* 0x000fe400078e3cff */
[----:B0-----:R-:W-:-:S03]  /*8910*/  PRMT R213, RZ, 0x7610, R213 ;  /* 0x00007610ffd57816 */ /* 0x001fc600000000d5 */
[----:B------:R0:W-:Y:S02]  /*8920*/  STS.U16 [R186+UR8+0x380], R214 ;  /* 0x000380d6ba007988 */ /* 0x0001e40008000408 */
[----:B0-----:R-:W-:Y:S02]  /*8930*/  PRMT R214, RZ, 0x7610, R214 ;  /* 0x00007610ffd67816 */ /* 0x001fe400000000d6 */
[----:B------:R0:W-:Y:S02]  /*8940*/  STS.U16 [R186+UR8+0x1b80], R177 ;  /* 0x001b80b1ba007988 */ /* 0x0001e40008000408 */
[----:B0-----:R-:W-:-:S04]  /*8950*/  SHF.R.S32.HI R177, RZ, 0x6, R220 ;  /* 0x00000006ffb17819 */ /* 0x001fc800000114dc */
[----:B------:R-:W-:Y:S02]  /*8960*/  SGXT R177, R177, 0x1 ;  /* 0x00000001b1b1781a */ /* 0x000fe40000000200 */
[----:B--2---:R-:W-:-:S05]  /*8970*/  IADD3 R184, P1, R230, R251, RZ ;  /* 0x000000fbe6b87210 */ /* 0x004fca0007f3e0ff */
[----:B---3--:R-:W-:-:S05]  /*8980*/  IMAD.X R185, R231, 0x1, R252, P1 ;  /* 0x00000001e7b97824 */ /* 0x008fca00008e06fc */
[----:B------:R4:W2:Y:S02]  /*8990*/  @!P0 LDG.E.U16 R208, desc[UR16][R184.64] ;  /* 0x00000010b8d08981 */ /* 0x0008a4000c1e1500 */
[----:B----4-:R-:W-:-:S05]  /*89a0*/  IADD3 R184, P1, R0, R251, RZ ;  /* 0x000000fb00b87210 */ /* 0x010fca0007f3e0ff */
[----:B------:R-:W-:-:S05]  /*89b0*/  IMAD.X R185, R236, 0x1, R252, P1 ;  /* 0x00000001ecb97824 */ /* 0x000fca00008e06fc */
[----:B------:R0:W3:Y:S02]  /*89c0*/  @!P0 LDG.E.U16 R190, desc[UR16][R184.64] ;  /* 0x00000010b8be8981 */ /* 0x0000e4000c1e1500 */
[----:B0-----:R-:W-:-:S05]  /*89d0*/  IADD3 R184, P1, R242, R251, RZ ;  /* 0x000000fbf2b87210 */ /* 0x001fca0007f3e0ff */
[----:B------:R-:W-:-:S05]  /*89e0*/  IMAD.X R185, R243, 0x1, R252, P1 ;  /* 0x00000001f3b97824 */ /* 0x000fca00008e06fc */
        /* <DEDUP_REMOVED lines=13> */
[----:B0-----:R-:W0:Y:S01]  /*8ac0*/  S2R R185, SR_TID.X ;  /* 0x0000000000b97919 */ /* 0x001e220000002100 */
[----:B------:R-:W-:Y:S01]  /*8ad0*/  LOP3.LUT R176, R176, 0x90, R177, 0x78, !PT ;  /* 0x00000090b0b07812 */ /* 0x000fe200078e78b1 */
[----:B------:R-:W-:Y:S04]  /*8ae0*/  STS.U16 [R186+UR8+0x780], R216 ;  /* 0x000780d8ba007988 */ /* 0x000fe80008000408 */
[----:B------:R-:W-:Y:S04]  /*8af0*/  STS.U16 [R186+UR8+0xb80], R218 ;  /* 0x000b80daba007988 */ /* 0x000fe80008000408 */
[----:B------:R-:W-:Y:S04]  /*8b00*/  STS.U16 [R186+UR8+0xf80], R217 ;  /* 0x000f80d9ba007988 */ /* 0x000fe80008000408 */
[----:B------:R-:W-:Y:S04]  /*8b10*/  STS.U16 [R186+UR8+0x1380], R215 ;  /* 0x001380d7ba007988 */ /* 0x000fe80008000408 */
[----:B------:R-:W-:Y:S01]  /*8b20*/  STS.U16 [R186+UR8+0x1780], R209 ;  /* 0x001780d1ba007988 */ /* 0x000fe20008000408 */
[----:B0-----:R-:W-:-:S02]  /*8b30*/  LOP3.LUT R177, R185, 0x3f, RZ, 0xc0, !PT ;  /* 0x0000003fb9b17812 */ /* 0x001fc400078ec0ff */
[----:B------:R-:W-:-:S03]  /*8b40*/  SHF.R.S32.HI R184, RZ, 0x6, R185 ;  /* 0x00000006ffb87819 */ /* 0x000fc600000114b9 */
[----:B------:R-:W-:Y:S01]  /*8b50*/  IMAD.SHL.U32 R177, R177, 0x2, RZ ;  /* 0x00000002b1b17824 */ /* 0x000fe200078e00ff */
[----:B------:R-:W-:Y:S01]  /*8b60*/  SGXT R184, R184, 0x1 ;  /* 0x00000001b8b8781a */ /* 0x000fe20000000200 */
[----:B------:R-:W-:Y:S03]  /*8b70*/  STS.U16 [R186+UR8+0x1f80], R212 ;  /* 0x001f80d4ba007988 */ /* 0x000fe60008000408 */
[----:B------:R-:W-:Y:S01]  /*8b80*/  LOP3.LUT R177, R177, 0x90, R184, 0x78, !PT ;  /* 0x00000090b1b17812 */ /* 0x000fe200078e78b8 */
[----:B------:R0:W-:Y:S04]  /*8b90*/  STS.U16 [R176+UR8+0x7000], R19 ;  /* 0x00700013b0007988 */ /* 0x0001e80008000408 */
[----:B------:R-:W-:Y:S04]  /*8ba0*/  STS.U16 [R176+UR8+0x7400], R175 ;  /* 0x007400afb0007988 */ /* 0x000fe80008000408 */
[----:B------:R-:W-:Y:S01]  /*8bb0*/  STS.U16 [R176+UR8+0x7800], R174 ;  /* 0x007800aeb0007988 */ /* 0x000fe20008000408 */
[----:B0-----:R-:W-:-:S03]  /*8bc0*/  LOP3.LUT R19, R176, 0x20, RZ, 0x3c, !PT ;  /* 0x00000020b0137812 */ /* 0x001fc600078e3cff */
[----:B------:R-:W-:Y:S04]  /*8bd0*/  STS.U16 [R176+UR8+0x7c00], R173 ;  /* 0x007c00adb0007988 */ /* 0x000fe80008000408 */
        /* <DEDUP_REMOVED lines=11> */
[----:B------:R0:W-:Y:S04]  /*8c90*/  STS.U16 [R176+UR8+0x6c00], R152 ;  /* 0x006c0098b0007988 */ /* 0x0001e80008000408 */
[----:B------:R-:W-:Y:S01]  /*8ca0*/  STS.U16 [R19+UR8+0x7100], R161 ;  /* 0x007100a113007988 */ /* 0x000fe20008000408 */
[----:B0-----:R-:W-:-:S02]  /*8cb0*/  LOP3.LUT R176, R176, 0x40, RZ, 0x3c, !PT ;  /* 0x00000040b0b07812 */ /* 0x001fc400078e3cff */
[C---:B------:R-:W-:Y:S02]  /*8cc0*/  LOP3.LUT R152, R177.reuse, 0x40, RZ, 0x3c, !PT ;  /* 0x00000040b1987812 */ /* 0x040fe400078e3cff */
[----:B------:R-:W-:Y:S01]  /*8cd0*/  LOP3.LUT R177, R177, 0x60, RZ, 0x3c, !PT ;  /* 0x00000060b1b17812 */ /* 0x000fe200078e3cff */
        /* <DEDUP_REMOVED lines=31> */
[----:B------:R0:W-:Y:S02]  /*8ed0*/  STS.U16 [R177+UR8+0x7f00], R14 ;  /* 0x007f000eb1007988 */ /* 0x0001e40008000408 */
[----:B0-----:R-:W0:Y:S02]  /*8ee0*/  LDC R14, c[0x0][0x238] ;  /* 0x00008e00ff0e7b82 */ /* 0x001e240000000800 */
[----:B------:R-:W-:Y:S04]  /*8ef0*/  STL.64 [R1+0x1e0], R250 ;  /* 0x0001e0fa01007387 */ /* 0x000fe80000100a00 */
[----:B------:R1:W-:Y:S04]  /*8f00*/  STS.U16 [R177+UR8+0x7b00], R15 ;  /* 0x007b000fb1007988 */ /* 0x0003e80008000408 */
[----:B------:R2:W-:Y:S01]  /*8f10*/  STS.U16 [R177+UR8+0x7300], R17 ;  /* 0x00730011b1007988 */ /* 0x0005e20008000408 */
[----:B0-----:R-:W-:-:S04]  /*8f20*/  IMAD.SHL.U32 R14, R14, 0x40, RZ ;  /* 0x000000400e0e7824 */ /* 0x001fc800078e00ff */
[----:B------:R-:W-:Y:S01]  /*8f30*/  IMAD.WIDE R182, R14, 0x2, R182 ;  /* 0x000000020eb67825 */ /* 0x000fe200078e02b6 */
[----:B------:R0:W-:Y:S03]  /*8f40*/  STS.U16 [R177+UR8+0x7700], R16 ;  /* 0x00770010b1007988 */ /* 0x0001e60008000408 */
[----:B-1----:R-:W-:Y:S01]  /*8f50*/  IMAD.MOV.U32 R15, RZ, RZ, R9 ;  /* 0x000000ffff0f7224 */ /* 0x002fe200078e0009 */
[----:B------:R-:W-:Y:S01]  /*8f60*/  STL [R1+0x7c], R182 ;  /* 0x00007cb601007387 */ /* 0x000fe20000100800 */
[----:B------:R-:W-:-:S03]  /*8f70*/  IMAD.MOV.U32 R14, RZ, RZ, R223 ;  /* 0x000000ffff0e7224 */ /* 0x000fc600078e00df */
[----:B------:R-:W-:Y:S01]  /*8f80*/  STL [R1+0x78], R183 ;  /* 0x000078b701007387 */ /* 0x000fe20000100800 */
[----:B--2---:R-:W-:-:S03]  /*8f90*/  IMAD.MOV.U32 R17, RZ, RZ, R10 ;  /* 0x000000ffff117224 */ /* 0x004fc600078e000a */
[----:B------:R-:W2:Y:S01]  /*8fa0*/  LDL.LU R9, [R1+0x2b8] ;  /* 0x0002b80001097983 */ /* 0x000ea20000300800 */
[----:B0-----:R-:W-:-:S03]  /*8fb0*/  IMAD.MOV.U32 R16, RZ, RZ, R222 ;  /* 0x000000ffff107224 */ /* 0x001fc600078e00de */
[----:B------:R-:W2:Y:S04]  /*8fc0*/  LDL.LU R223, [R1+0x2b4] ;  /* 0x0002b40001df7983 */ /* 0x000ea80000300800 */
[----:B------:R-:W2:Y:S04]  /*8fd0*/  LDL.LU R10, [R1+0x2b0] ;  /* 0x0002b000010a7983 */ /* 0x000ea80000300800 */
[----:B------:R-:W2:Y:S04]  /*8fe0*/  LDL.LU R222, [R1+0x2ac] ;  /* 0x0002ac0001de7983 */ /* 0x000ea80000300800 */
[----:B------:R-:W2:Y:S04]  /*8ff0*/  LDL.LU R212, [R1+0x2c] ;  /* 0x00002c0001d47983 */ /* 0x000ea80000300800 */
[----:B------:R-:W2:Y:S01]  /*9000*/  LDL.LU R209, [R1+0x30] ;  /* 0x0000300001d17983 */ /* 0x000ea20000300800 */
[----:B------:R-:W-:-:S03]  /*9010*/  IMAD.MOV.U32 R19, RZ, RZ, R11 ;  /* 0x000000ffff137224 */ /* 0x000fc600078e000b */
[----:B------:R-:W2:Y:S04]  /*9020*/  LDL.LU R215, [R1+0x34] ;  /* 0x0000340001d77983 */ /* 0x000ea80000300800 */
[----:B------:R-:W2:Y:S04]  /*9030*/  LDL.LU R217, [R1+0x38] ;  /* 0x0000380001d97983 */ /* 0x000ea80000300800 */
[----:B------:R-:W2:Y:S04]  /*9040*/  LDL.LU R218, [R1+0x3c] ;  /* 0x00003c0001da7983 */ /* 0x000ea80000300800 */
[----:B------:R0:W-:Y:S04]  /*9050*/  STS.U16 [R177+UR8+0x6f00], R18 ;  /* 0x006f0012b1007988 */ /* 0x0001e80008000408 */
[----:B------:R-:W2:Y:S04]  /*9060*/  LDL.LU R216, [R1+0x40] ;  /* 0x0000400001d87983 */ /* 0x000ea80000300800 */
[----:B------:R-:W2:Y:S01]  /*9070*/  LDL.LU R11, [R1+0x2a8] ;  /* 0x0002a800010b7983 */ /* 0x000ea20000300800 */
[----:B0-----:R-:W-:-:S03]  /*9080*/  IMAD.MOV.U32 R18, RZ, RZ, R12 ;  /* 0x000000ffff127224 */ /* 0x001fc600078e000c */
[----:B------:R-:W2:Y:S04]  /*9090*/  LDL.LU R12, [R1+0x2a4] ;  /* 0x0002a400010c7983 */ /* 0x000ea80000300800 */
[----:B------:R-:W2:Y:S04]  /*90a0*/  LDL.LU R219, [R1+0x4c] ;  /* 0x00004c0001db7983 */ /* 0x000ea80000300800 */
[----:B------:R-:W3:Y:S04]  /*90b0*/  LDL.LU R164, [R1+0x54] ;  /* 0x0000540001a47983 */ /* 0x000ee80000300800 */
[----:B------:R-:W4:Y:S04]  /*90c0*/  LDL.LU R165, [R1+0x4] ;  /* 0x0000040001a57983 */ /* 0x000f280000300800 */
[----:B------:R-:W2:Y:S04]  /*90d0*/  LDL.LU R166, [R1+0x5c] ;  /* 0x00005c0001a67983 */ /* 0x000ea80000300800 */
[----:B------:R-:W2:Y:S04]  /*90e0*/  LDL.LU R167, [R1+0x11c] ;  /* 0x00011c0001a77983 */ /* 0x000ea80000300800 */
[----:B------:R-:W2:Y:S04]  /*90f0*/  LDL.LU R168, [R1+0x60] ;  /* 0x0000600001a87983 */ /* 0x000ea80000300800 */
[----:B------:R-:W2:Y:S04]  /*9100*/  LDL.LU R169, [R1+0x120] ;  /* 0x0001200001a97983 */ /* 0x000ea80000300800 */
[----:B------:R-:W2:Y:S04]  /*9110*/  LDL.LU R170, [R1+0x6c] ;  /* 0x00006c0001aa7983 */ /* 0x000ea80000300800 */
[----:B------:R-:W2:Y:S04]  /*9120*/  LDL.LU R171, [R1+0x12c] ;  /* 0x00012c0001ab7983 */ /* 0x000ea80000300800 */
[----:B------:R-:W2:Y:S04]  /*9130*/  LDL.LU R172, [R1+0x70] ;  /* 0x0000700001ac7983 */ /* 0x000ea80000300800 */
[----:B------:R-:W2:Y:S01]  /*9140*/  LDL.LU R173, [R1+0x130] ;  /* 0x0001300001ad7983 */ /* 0x000ea20000300800 */
[----:B------:R-:W-:-:S03]  /*9150*/  IMAD.MOV.U32 R20, RZ, RZ, R2 ;  /* 0x000000ffff147224 */ /* 0x000fc600078e0002 */
[----:B------:R-:W2:Y:S01]  /*9160*/  LDL.LU R174, [R1+0x84] ;  /* 0x0000840001ae7983 */ /* 0x000ea20000300800 */
[----:B------:R-:W-:-:S03]  /*9170*/  IMAD.MOV.U32 R21, RZ, RZ, R221 ;  /* 0x000000ffff157224 */ /* 0x000fc600078e00dd */
        /* <DEDUP_REMOVED lines=8> */
[----:B------:R-:W2:Y:S04]  /*9200*/  LDL.LU R186, [R1+0x150] ;  /* 0x0001500001ba7983 */ /* 0x000ea80000300800 */
[----:B------:R-:W-:Y:S01]  /*9210*/  STL.64 [R1+0x210], R20 ;  /* 0x0002101401007387 */ /* 0x000fe20000100a00 */
[----:B------:R-:W-:-:S03]  /*9220*/  IMAD.MOV.U32 R157, RZ, RZ, R226 ;  /* 0x000000ffff9d7224 */ /* 0x000fc600078e00e2 */
[----:B------:R-:W2:Y:S01]  /*9230*/  LDL.LU R13, [R1+0x29c] ;  /* 0x00029c00010d7983 */ /* 0x000ea20000300800 */
[----:B------:R-:W-:-:S03]  /*9240*/  IMAD.MOV.U32 R156, RZ, RZ, R235 ;  /* 0x000000ffff9c7224 */ /* 0x000fc600078e00eb */
[----:B------:R-:W2:Y:S01]  /*9250*/  LDL.LU R250, [R1+0x15c] ;  /* 0x00015c0001fa7983 */ /* 0x000ea20000300800 */
[----:B------:R-:W-:-:S03]  /*9260*/  IMAD.MOV.U32 R163, RZ, RZ, R248 ;  /* 0x000000ffffa37224 */ /* 0x000fc600078e00f8 */
[----:B------:R-:W2:Y:S01]  /*9270*/  LDL.LU R251, [R1+0x160] ;  /* 0x0001600001fb7983 */ /* 0x000ea20000300800 */
[----:B------:R-:W-:-:S03]  /*9280*/  IMAD.MOV.U32 R162, RZ, RZ, R229 ;  /* 0x000000ffffa27224 */ /* 0x000fc600078e00e5 */
[----:B------:R-:W-:Y:S04]  /*9290*/  STL.64 [R1+0x208], R22 ;  /* 0x0002081601007387 */ /* 0x000fe80000100a00 */
[----:B------:R-:W2:Y:S04]  /*92a0*/  LDL.LU R226, [R1+0x298] ;  /* 0x0002980001e27983 */ /* 0x000ea80000300800 */
[----:B------:R-:W2:Y:S04]  /*92b0*/  LDL.LU R235, [R1+0x294] ;  /* 0x0002940001eb7983 */ /* 0x000ea80000300800 */
[----:B------:R-:W2:Y:S04]  /*92c0*/  LDL.LU R248, [R1+0x290] ;  /* 0x0002900001f87983 */ /* 0x000ea80000300800 */
[----:B------:R-:W2:Y:S01]  /*92d0*/  LDL.LU R229, [R1+0x28c] ;  /* 0x00028c0001e57983 */ /* 0x000ea20000300800 */
[----:B---3--:R-:W-:-:S02]  /*92e0*/  IMAD.MOV.U32 R155, RZ, RZ, R164 ;  /* 0x000000ffff9b7224 */ /* 0x008fc400078e00a4 */
[----:B------:R-:W-:Y:S02]  /*92f0*/  IMAD.MOV.U32 R164, RZ, RZ, R244 ;  /* 0x000000ffffa47224 */ /* 0x000fe400078e00f4 */
[----:B----4-:R-:W-:Y:S02]  /*9300*/  IMAD.MOV.U32 R154, RZ, RZ, R165 ;  /* 0x000000ffff9a7224 */ /* 0x010fe400078e00a5 */
[----:B------:R-:W-:Y:S02]  /*9310*/  IMAD.MOV.U32 R165, RZ, RZ, R245 ;  /* 0x000000ffffa57224 */ /* 0x000fe400078e00f5 */
[----:B--2---:R-:W-:Y:S01]  /*9320*/  IMAD.MOV.U32 R159, RZ, RZ, R166 ;  /* 0x000000ffff9f7224 */ /* 0x004fe200078e00a6 */
[----:B------:R-:W2:Y:S04]  /*9330*/  LDL.LU R245, [R1+0x288] ;  /* 0x0002880001f57983 */ /* 0x000ea80000300800 */
[----:B------:R-:W3:Y:S01]  /*9340*/  LDL.LU R244, [R1+0x284] ;  /* 0x0002840001f47983 */ /* 0x000ee20000300800 */
[----:B------:R-:W-:-:S02]  /*9350*/  IMAD.MOV.U32 R166, RZ, RZ, R171 ;  /* 0x000000ffffa67224 */ /* 0x000fc400078e00ab */
[----:B------:R-:W-:Y:S02]  /*9360*/  IMAD.MOV.U32 R171, RZ, RZ, R237 ;  /* 0x000000ffffab7224 */ /* 0x000fe400078e00ed */
[----:B------:R-:W4:Y:S01]  /*9370*/  LDL.LU R237, [R1+0x280] ;  /* 0x0002800001ed7983 */ /* 0x000f220000300800 */
[----:B------:R-:W-:Y:S02]  /*9380*/  IMAD.MOV.U32 R158, RZ, RZ, R167 ;  /* 0x000000ffff9e7224 */ /* 0x000fe400078e00a7 */
[----:B------:R-:W-:Y:S02]  /*9390*/  IMAD.MOV.U32 R161, RZ, RZ, R168 ;  /* 0x000000ffffa17224 */ /* 0x000fe400078e00a8 */
[----:B------:R-:W-:Y:S02]  /*93a0*/  IMAD.MOV.U32 R167, RZ, RZ, R170 ;  /* 0x000000ffffa77224 */ /* 0x000fe400078e00aa */
[----:B------:R-:W-:Y:S02]  /*93b0*/  IMAD.MOV.U32 R160, RZ, RZ, R169 ;  /* 0x000000ffffa07224 */ /* 0x000fe400078e00a9 */
[----:B------:R-:W-:-:S02]  /*93c0*/  IMAD.MOV.U32 R168, RZ, RZ, R173 ;  /* 0x000000ffffa87224 */ /* 0x000fc400078e00ad */
[----:B------:R-:W-:Y:S01]  /*93d0*/  IMAD.MOV.U32 R170, RZ, RZ, R228 ;  /* 0x000000ffffaa7224 */ /* 0x000fe200078e00e4 */
[----:B------:R-:W-:Y:S01]  /*93e0*/  STS.U16 [R177+UR8+0x4300], R194 ;  /* 0x004300c2b1007988 */ /* 0x000fe20008000408 */
[----:B------:R-:W-:Y:S02]  /*93f0*/  IMAD.MOV.U32 R169, RZ, RZ, R172 ;  /* 0x000000ffffa97224 */ /* 0x000fe400078e00ac */
[----:B------:R-:W-:Y:S01]  /*9400*/  IMAD.MOV.U32 R173, RZ, RZ, R233 ;  /* 0x000000ffffad7224 */ /* 0x000fe200078e00e9 */
[----:B------:R-:W2:Y:S01]  /*9410*/  LDL.LU R228, [R1+0x27c] ;  /* 0x00027c0001e47983 */ /* 0x000ea20000300800 */
[----:B------:R-:W-:-:S03]  /*9420*/  IMAD.MOV.U32 R172, RZ, RZ, R232 ;  /* 0x000000ffffac7224 */ /* 0x000fc600078e00e8 */
[----:B------:R-:W-:Y:S01]  /*9430*/  STS.U16 [R177+UR8+0x4700], R205 ;  /* 0x004700cdb1007988 */ /* 0x000fe20008000408 */
[----:B------:R-:W-:-:S03]  /*9440*/  IMAD.MOV.U32 R176, RZ, RZ, R178 ;  /* 0x000000ffffb07224 */ /* 0x000fc600078e00b2 */
[----:B------:R-:W-:Y:S01]  /*9450*/  STS.U16 [R177+UR8+0x4b00], R206 ;  /* 0x004b00ceb1007988 */ /* 0x000fe20008000408 */
[----:B------:R-:W-:-:S03]  /*9460*/  IMAD.MOV.U32 R178, RZ, RZ, R240 ;  /* 0x000000ffffb27224 */ /* 0x000fc600078e00f0 */
        /* <DEDUP_REMOVED lines=8> */
[----:B------:R-:W3:Y:S01]  /*94f0*/  LDL.LU R233, [R1+0x278] ;  /* 0x0002780001e97983 */ /* 0x000ee20000300800 */
[----:B------:R-:W-:-:S03]  /*9500*/  IMAD.MOV.U32 R180, RZ, RZ, R234 ;  /* 0x000000ffffb47224 */ /* 0x000fc600078e00ea */
[----:B------:R-:W3:Y:S01]  /*9510*/  LDL.LU R232, [R1+0x274] ;  /* 0x0002740001e87983 */ /* 0x000ee20000300800 */
[----:B0-----:R-:W-:-:S03]  /*9520*/  IMAD.MOV.U32 R177, RZ, RZ, R179 ;  /* 0x000000ffffb17224 */ /* 0x001fc600078e00b3 */
[----:B------:R-:W3:Y:S01]  /*9530*/  LDL.LU R204, [R1+0x170] ;  /* 0x0001700001cc7983 */ /* 0x000ee20000300800 */
[----:B------:R-:W-:-:S03]  /*9540*/  IMAD.MOV.U32 R179, RZ, RZ, R241 ;  /* 0x000000ffffb37224 */ /* 0x000fc600078e00f1 */
[----:B------:R-:W3:Y:S04]  /*9550*/  LDL.LU R241, [R1+0x270] ;  /* 0x0002700001f17983 */ /* 0x000ee80000300800 */
[----:B------:R-:W3:Y:S04]  /*9560*/  LDL.LU R240, [R1+0x26c] ;  /* 0x00026c0001f07983 */ /* 0x000ee80000300800 */
[----:B------:R-:W3:Y:S01]  /*9570*/  LDL.LU R234, [R1+0x268] ;  /* 0x0002680001ea7983 */ /* 0x000ee20000300800 */
[----:B----4-:R-:W-:Y:S02]  /*9580*/  IMAD.MOV.U32 R183, RZ, RZ, R237 ;  /* 0x000000ffffb77224 */ /* 0x010fe400078e00ed */
[----:B------:R-:W-:Y:S01]  /*9590*/  IMAD.MOV.U32 R187, RZ, RZ, R249 ;  /* 0x000000ffffbb7224 */ /* 0x000fe200078e00f9 */
[----:B------:R-:W4:Y:S01]  /*95a0*/  LDL.LU R237, [R1+0x264] ;  /* 0x0002640001ed7983 */ /* 0x000f220000300800 */
[----:B------:R-:W-:-:S02]  /*95b0*/  IMAD.MOV.U32 R181, RZ, RZ, R184 ;  /* 0x000000ffffb57224 */ /* 0x000fc400078e00b8 */
[----:B------:R-:W-:Y:S02]  /*95c0*/  IMAD.MOV.U32 R184, RZ, RZ, R186 ;  /* 0x000000ffffb87224 */ /* 0x000fe400078e00ba */
[----:B------:R-:W-:Y:S02]  /*95d0*/  IMAD.MOV.U32 R152, RZ, RZ, R4 ;  /* 0x000000ffff987224 */ /* 0x000fe400078e0004 */
[----:B------:R-:W-:Y:S02]  /*95e0*/  IMAD.MOV.U32 R153, RZ, RZ, R212 ;  /* 0x000000ffff997224 */ /* 0x000fe400078e00d4 */
[----:B------:R-:W-:Y:S02]  /*95f0*/  IMAD.MOV.U32 R195, RZ, RZ, R243 ;  /* 0x000000ffffc37224 */ /* 0x000fe400078e00f3 */
[----:B------:R-:W-:Y:S02]  /*9600*/  IMAD.MOV.U32 R203, RZ, RZ, R236 ;  /* 0x000000ffffcb7224 */ /* 0x000fe400078e00ec */
[----:B------:R-:W-:Y:S01]  /*9610*/  IMAD.MOV.U32 R202, RZ, RZ, R0 ;  /* 0x000000ffffca7224 */ /* 0x000fe200078e0000 */
[----:B------:R-:W-:Y:S01]  /*9620*/  LOP3.LUT R175, R175, R174, RZ, 0x3c, !PT ;  /* 0x000000aeafaf7212 */ /* 0x000fe200078e3cff */
[----:B--2---:R-:W-:Y:S01]  /*9630*/  IMAD.MOV.U32 R182, RZ, RZ, R228 ;  /* 0x000000ffffb67224 */ /* 0x004fe200078e00e4 */
[----:B------:R0:W-:Y:S06]  /*9640*/  MEMBAR.ALL.CTA ;  /* 0x0000000000007992 */ /* 0x0001ec0000008000 */
[----:B0-----:R-:W0:Y:S01]  /*9650*/  FENCE.VIEW.ASYNC.S ;  /* 0x00000000000073c6 */ /* 0x001e220000000000 */
[----:B------:R-:W-:-:S03]  /*9660*/  IMAD.MOV.U32 R186, RZ, RZ, R227 ;  /* 0x000000ffffba7224 */ /* 0x000fc600078e00e3 */
[----:B------:R-:W2:Y:S01]  /*9670*/  LDL.LU R228, [R1+0x260] ;  /* 0x0002600001e47983 */ /* 0x000ea20000300800 */
[----:B------:R-:W-:-:S03]  /*9680*/  IMAD.MOV.U32 R189, RZ, RZ, R226 ;  /* 0x000000ffffbd7224 */ /* 0x000fc600078e00e2 */
[----:B------:R-:W2:Y:S01]  /*9690*/  LDL.LU R249, [R1+0x25c] ;  /* 0x00025c0001f97983 */ /* 0x000ea20000300800 */
[----:B------:R-:W-:-:S03]  /*96a0*/  IMAD.MOV.U32 R188, RZ, RZ, R235 ;  /* 0x000000ffffbc7224 */ /* 0x000fc600078e00eb */
[----:B------:R-:W2:Y:S04]  /*96b0*/  LDL.LU R227, [R1+0x258] ;  /* 0x0002580001e37983 */ /* 0x000ea80000300800 */
[----:B------:R-:W2:Y:S04]  /*96c0*/  LDL.LU R226, [R1+0x254] ;  /* 0x0002540001e27983 */ /* 0x000ea80000300800 */
[----:B------:R-:W2:Y:S01]  /*96d0*/  LDL.LU R235, [R1+0x250] ;  /* 0x0002500001eb7983 */ /* 0x000ea20000300800 */
[----:B---3--:R-:W-:Y:S02]  /*96e0*/  IMAD.MOV.U32 R191, RZ, RZ, R234 ;  /* 0x000000ffffbf7224 */ /* 0x008fe400078e00ea */
[----:B----4-:R-:W-:Y:S01]  /*96f0*/  IMAD.MOV.U32 R193, RZ, RZ, R237 ;  /* 0x000000ffffc17224 */ /* 0x010fe200078e00ed */
[----:B------:R-:W3:Y:S04]  /*9700*/  LDL.LU R234, [R1+0x24c] ;  /* 0x00024c0001ea7983 */ /* 0x000ee80000300800 */
[----:B------:R-:W4:Y:S01]  /*9710*/  LDL.LU R237, [R1+0x248] ;  /* 0x0002480001ed7983 */ /* 0x000f220000300800 */
[----:B------:R-:W-:-:S02]  /*9720*/  IMAD.MOV.U32 R211, RZ, RZ, R217 ;  /* 0x000000ffffd37224 */ /* 0x000fc400078e00d9 */
[----:B------:R-:W-:Y:S02]  /*9730*/  IMAD.MOV.U32 R207, RZ, RZ, R209 ;  /* 0x000000ffffcf7224 */ /* 0x000fe400078e00d1 */
[----:B------:R-:W-:Y:S02]  /*9740*/  IMAD.MOV.U32 R190, RZ, RZ, R250 ;  /* 0x000000ffffbe7224 */ /* 0x000fe400078e00fa */
[----:B------:R-:W-:Y:S02]  /*9750*/  IMAD.MOV.U32 R192, RZ, RZ, R251 ;  /* 0x000000ffffc07224 */ /* 0x000fe400078e00fb */
[----:B------:R-:W-:Y:S02]  /*9760*/  IMAD.MOV.U32 R206, RZ, RZ, R5 ;  /* 0x000000ffffce7224 */ /* 0x000fe400078e0005 */
[----:B------:R-:W-:Y:S02]  /*9770*/  IMAD.MOV.U32 R214, RZ, RZ, R9 ;  /* 0x000000ffffd67224 */ /* 0x000fe400078e0009 */
        /* <DEDUP_REMOVED lines=9> */
[----:B------:R-:W-:Y:S01]  /*9810*/  IMAD.MOV.U32 R205, RZ, RZ, R245 ;  /* 0x000000ffffcd7224 */ /* 0x000fe200078e00f5 */
[----:B------:R-:W-:Y:S01]  /*9820*/  LOP3.LUT R174, R175, R174, RZ, 0x3c, !PT ;  /* 0x000000aeafae7212 */ /* 0x000fe200078e3cff */
[----:B------:R-:W-:Y:S01]  /*9830*/  IMAD.MOV.U32 R217, RZ, RZ, R223 ;  /* 0x000000ffffd97224 */ /* 0x000fe200078e00df */
[----:B0-----:R-:W-:Y:S01]  /*9840*/  BAR.SYNC.DEFER_BLOCKING 0x0 ;  /* 0x0000000000007b1d */ /* 0x001fe20000010000 */
[----:B------:R-:W-:Y:S02]  /*9850*/  IMAD.MOV.U32 R209, RZ, RZ, R215 ;  /* 0x000000ffffd17224 */ /* 0x000fe400078e00d7 */
[----:B------:R-:W-:-:S02]  /*9860*/  IMAD.MOV.U32 R223, RZ, RZ, R222 ;  /* 0x000000ffffdf7224 */ /* 0x000fc400078e00de */
[----:B------:R-:W-:Y:S02]  /*9870*/  IMAD.MOV.U32 R215, RZ, RZ, R216 ;  /* 0x000000ffffd77224 */ /* 0x000fe400078e00d8 */
[----:B------:R-:W-:Y:S02]  /*9880*/  IMAD.MOV.U32 R222, RZ, RZ, R11 ;  /* 0x000000ffffde7224 */ /* 0x000fe400078e000b */
[----:B------:R-:W-:Y:S01]  /*9890*/  IMAD.MOV.U32 R216, RZ, RZ, R10 ;  /* 0x000000ffffd87224 */ /* 0x000fe200078e000a */
[----:B------:R-:W3:Y:S04]  /*98a0*/  LDL.LU R11, [R1+0xf0] ;  /* 0x0000f000010b7983 */ /* 0x000ee80000300800 */
        /* <DEDUP_REMOVED lines=9> */
[----:B------:R-:W3:Y:S01]  /*9940*/  LDL.LU R7, [R1+0x108] ;  /* 0x0001080001077983 */ /* 0x000ee20000300800 */
[----:B------:R-:W-:-:S03]  /*9950*/  IMAD.MOV.U32 R218, RZ, RZ, R12 ;  /* 0x000000ffffda7224 */ /* 0x000fc600078e000c */
[----:B------:R-:W3:Y:S04]  /*9960*/  LDL.LU R6, [R1+0x1c0] ;  /* 0x0001c00001067983 */ /* 0x000ee80000300800 */
[----:B------:R-:W3:Y:S04]  /*9970*/  LDL.LU R3, [R1+0x10c] ;  /* 0x00010c0001037983 */ /* 0x000ee80000300800 */
[----:B------:R-:W3:Y:S04]  /*9980*/  LDL.LU R2, [R1+0x1c4] ;  /* 0x0001c40001027983 */ /* 0x000ee80000300800 */
[----:B------:R-:W3:Y:S04]  /*9990*/  LDL.LU R13, [R1+0x110] ;  /* 0x00011000010d7983 */ /* 0x000ee80000300800 */
[----:B------:R-:W3:Y:S04]  /*99a0*/  LDL.LU R12, [R1+0x1c8] ;  /* 0x0001c800010c7983 */ /* 0x000ee80000300800 */
[----:B------:R-:W3:Y:S04]  /*99b0*/  LDL.LU R20, [R1+0x114] ;  /* 0x0001140001147983 */ /* 0x000ee80000300800 */
[----:B------:R-:W3:Y:S01]  /*99c0*/  LDL.LU R21, [R1+0x1cc] ;  /* 0x0001cc0001157983 */ /* 0x000ee20000300800 */
[----:B--2---:R-:W-:-:S03]  /*99d0*/  IMAD.MOV.U32 R199, RZ, RZ, R228 ;  /* 0x000000ffffc77224 */ /* 0x004fc600078e00e4 */
[----:B------:R-:W2:Y:S04]  /*99e0*/  LDL.LU R243, [R1+0x244] ;  /* 0x0002440001f37983 */ /* 0x000ea80000300800 */
[----:B------:R-:W2:Y:S04]  /*99f0*/  LDL.LU R242, [R1+0x240] ;  /* 0x0002400001f27983 */ /* 0x000ea80000300800 */
[----:B------:R-:W2:Y:S04]  /*9a00*/  LDL.LU R248, [R1+0x23c] ;  /* 0x00023c0001f87983 */ /* 0x000ea80000300800 */
[----:B------:R-:W2:Y:S04]  /*9a10*/  LDL.LU R229, [R1+0x238] ;  /* 0x0002380001e57983 */ /* 0x000ea80000300800 */
[----:B------:R-:W2:Y:S01]  /*9a20*/  LDL.LU R228, [R1+0x234] ;  /* 0x0002340001e47983 */ /* 0x000ea20000300800 */
[----:B----4-:R-:W-:-:S03]  /*9a30*/  IMAD.MOV.U32 R201, RZ, RZ, R237 ;  /* 0x000000ffffc97224 */ /* 0x010fc600078e00ed */
[----:B------:R-:W4:Y:S04]  /*9a40*/  LDL.LU R237, [R1+0x230] ;  /* 0x0002300001ed7983 */ /* 0x000f280000300800 */
[----:B------:R-:W4:Y:S04]  /*9a50*/  LDL.LU R236, [R1+0x22c] ;  /* 0x00022c0001ec7983 */ /* 0x000f280000300800 */
[----:B------:R-:W4:Y:S01]  /*9a60*/  LDL.LU R0, [R1+0x228] ;  /* 0x0002280001007983 */ /* 0x000f220000300800 */
[----:B------:R-:W-:-:S03]  /*9a70*/  IMAD.MOV.U32 R204, RZ, RZ, R244 ;  /* 0x000000ffffcc7224 */ /* 0x000fc600078e00f4 */
[----:B------:R-:W4:Y:S04]  /*9a80*/  LDL.LU R245, [R1+0x224] ;  /* 0x0002240001f57983 */ /* 0x000f280000300800 */
[----:B------:R-:W4:Y:S04]  /*9a90*/  LDL.LU R244, [R1+0x220] ;  /* 0x0002200001f47983 */ /* 0x000f280000300800 */
[----:B---3--:R2:W-:Y:S02]  /*9aa0*/  STL.64 [R1+0x20], R10 ;  /* 0x0000200a01007387 */ /* 0x0085e40000100a00 */
[----:B--2---:R-:W-:-:S02]  /*9ab0*/  IMAD.MOV.U32 R11, RZ, RZ, R248 ;  /* 0x000000ffff0b7224 */ /* 0x004fc400078e00f8 */
[----:B------:R-:W2:Y:S01]  /*9ac0*/  LDL.LU R248, [R1+0x21c] ;  /* 0x00021c0001f87983 */ /* 0x000ea20000300800 */
[----:B----4-:R-:W-:-:S03]  /*9ad0*/  IMAD.MOV.U32 R10, RZ, RZ, R0 ;  /* 0x000000ffff0a7224 */ /* 0x010fc600078e0000 */
[----:B------:R-:W3:Y:S01]  /*9ae0*/  LDL.LU R0, [R1+0x218] ;  /* 0x0002180001007983 */ /* 0x000ee20000300800 */
[----:B------:R-:W-:Y:S02]  /*9af0*/  IMAD.MOV.U32 R198, RZ, RZ, R249 ;  /* 0x000000ffffc67224 */ /* 0x000fe400078e00f9 */
[----:B------:R-:W0:Y:S01]  /*9b00*/  LDC R249, c[0x0][0x23c] ;  /* 0x00008f00fff97b82 */ /* 0x000e220000000800 */
[----:B------:R-:W-:-:S04]  /*9b10*/  LOP3.LUT R21, R21, R20, RZ, 0x3c, !PT ;  /* 0x0000001415157212 */ /* 0x000fc800078e3cff */
[----:B------:R-:W-:-:S04]  /*9b20*/  LOP3.LUT R20, R21, R20, RZ, 0x3c, !PT ;  /* 0x0000001415147212 */ /* 0x000fc800078e3cff */
[----:B------:R-:W-:Y:S02]  /*9b30*/  LOP3.LUT R21, R21, R20, RZ, 0x3c, !PT ;  /* 0x0000001415157212 */ /* 0x000fe400078e3cff */
[----:B------:R-:W-:-:S03]  /*9b40*/  LOP3.LUT R251, R251, R250, RZ, 0x3c, !PT ;  /* 0x000000fafbfb7212 */ /* 0x000fc600078e3cff */
[----:B------:R2:W-:Y:S01]  /*9b50*/  STL.64 [R1+0x68], R20 ;  /* 0x0000681401007387 */ /* 0x0005e20000100a00 */
[----:B------:R-:W-:Y:S02]  /*9b60*/  LOP3.LUT R250, R251, R250, RZ, 0x3c, !PT ;  /* 0x000000fafbfa7212 */ /* 0x000fe400078e3cff */
[----:B------:R-:W-:Y:S01]  /*9b70*/  LOP3.LUT R23, R23, R22, RZ, 0x3c, !PT ;  /* 0x0000001617177212 */ /* 0x000fe200078e3cff */
[----:B0-----:R-:W-:-:S04]  /*9b80*/  IMAD.SHL.U32 R249, R249, 0x40, RZ ;  /* 0x00000040f9f97824 */ /* 0x001fc800078e00ff */
[----:B------:R-:W-:Y:S01]  /*9b90*/  IMAD.WIDE R224, R249, 0x2, R224 ;  /* 0x00000002f9e07825 */ /* 0x000fe200078e02e0 */
[----:B------:R-:W-:-:S03]  /*9ba0*/  LOP3.LUT R251, R251, R250, RZ, 0x3c, !PT ;  /* 0x000000fafbfb7212 */ /* 0x000fc600078e3cff */
[----:B------:R-:W-:Y:S01]  /*9bb0*/  IMAD.WIDE R14, R249, 0x2, R14 ;  /* 0x00000002f90e7825 */ /* 0x000fe200078e020e */
[----:B------:R0:W-:Y:S01]  /*9bc0*/  STL.64 [R1+0x18], R224 ;  /* 0x000018e001007387 */ /* 0x0001e20000100a00 */
[----:B------:R-:W-:Y:S02]  /*9bd0*/  LOP3.LUT R22, R23, R22, RZ, 0x3c, !PT ;  /* 0x0000001617167212 */ /* 0x000fe400078e3cff */
[----:B------:R-:W-:Y:S02]  /*9be0*/  IMAD.WIDE R16, R249, 0x2, R16 ;  /* 0x00000002f9107825 */ /* 0x000fe400078e0210 */
[----:B------:R-:W-:Y:S02]  /*9bf0*/  LOP3.LUT R23, R23, R22, RZ, 0x3c, !PT ;  /* 0x0000001617177212 */ /* 0x000fe400078e3cff */
[----:B--2---:R-:W-:-:S04]  /*9c00*/  IMAD.MOV.U32 R21, RZ, RZ, R248 ;  /* 0x000000ffff157224 */ /* 0x004fc800078e00f8 */
[----:B0-----:R-:W-:Y:S02]  /*9c10*/  IMAD.MOV.U32 R225, RZ, RZ, R21 ;  /* 0x000000ffffe17224 */ /* 0x001fe400078e0015 */
[----:B---3--:R-:W-:-:S04]  /*9c20*/  IMAD.MOV.U32 R20, RZ, RZ, R0 ;  /* 0x000000ffff147224 */ /* 0x008fc800078e0000 */
[----:B------:R-:W-:Y:S02]  /*9c30*/  IMAD.MOV.U32 R224, RZ, RZ, R20 ;  /* 0x000000ffffe07224 */ /* 0x000fe400078e0014 */
[----:B------:R-:W2:Y:S04]  /*9c40*/  LDL.LU.64 R20, [R1+0x210] ;  /* 0x0002100001147983 */ /* 0x000ea80000300a00 */
[----:B------:R0:W-:Y:S04]  /*9c50*/  STL.64 [R1+0x10], R14 ;  /* 0x0000100e01007387 */ /* 0x0001e80000100a00 */
[----:B0-----:R-:W3:Y:S04]  /*9c60*/  LDL.LU.64 R14, [R1+0x20] ;  /* 0x00002000010e7983 */ /* 0x001ee80000300a00 */
[----:B------:R0:W-:Y:S02]  /*9c70*/  STL.64 [R1+0x8], R16 ;  /* 0x0000081001007387 */ /* 0x0001e40000100a00 */
[----:B0-----:R-:W-:-:S02]  /*9c80*/  IMAD.MOV.U32 R16, RZ, RZ, R250 ;  /* 0x000000ffff107224 */ /* 0x001fc400078e00fa */
[----:B------:R-:W-:Y:S02]  /*9c90*/  IMAD.MOV.U32 R17, RZ, RZ, R251 ;  /* 0x000000ffff117224 */ /* 0x000fe400078e00fb */
[----:B------:R-:W-:-:S04]  /*9ca0*/  IMAD.WIDE R250, R249, 0x2, R18 ;  /* 0x00000002f9fa7825 */ /* 0x000fc800078e0212 */
[----:B------:R-:W-:Y:S02]  /*9cb0*/  IMAD.MOV.U32 R18, RZ, RZ, R22 ;  /* 0x000000ffff127224 */ /* 0x000fe400078e0016 */
[----:B------:R-:W-:Y:S02]  /*9cc0*/  IMAD.MOV.U32 R19, RZ, RZ, R23 ;  /* 0x000000ffff137224 */ /* 0x000fe400078e0017 */
[----:B------:R-:W4:Y:S04]  /*9cd0*/  LDL.LU.64 R22, [R1+0x208] ;  /* 0x0002080001167983 */ /* 0x000f280000300a00 */
[----:B------:R0:W-:Y:S04]  /*9ce0*/  STL.64 [R1+0x1e8], R250 ;  /* 0x0001e8fa01007387 */ /* 0x0001e80000100a00 */
[----:B0-----:R-:W2:Y:S04]  /*9cf0*/  LDL.LU.64 R250, [R1+0x8] ;  /* 0x0000080001fa7983 */ /* 0x001ea80000300a00 */
[----:B--2---:R0:W-:Y:S04]  /*9d00*/  STL.64 [R1+0x1f0], R250 ;  /* 0x0001f0fa01007387 */ /* 0x0041e80000100a00 */
[----:B0-----:R-:W2:Y:S04]  /*9d10*/  LDL.LU.64 R250, [R1+0x10] ;  /* 0x0000100001fa7983 */ /* 0x001ea80000300a00 */
[----:B--2---:R0:W-:Y:S04]  /*9d20*/  STL.64 [R1+0x1f8], R250 ;  /* 0x0001f8fa01007387 */ /* 0x0041e80000100a00 */
[----:B0-----:R-:W2:Y:S04]  /*9d30*/  LDL.LU.64 R250, [R1+0x18] ;  /* 0x0000180001fa7983 */ /* 0x001ea80000300a00 */
[----:B--2---:R0:W-:Y:S02]  /*9d40*/  STL.64 [R1+0x200], R250 ;  /* 0x000200fa01007387 */ /* 0x0041e40000100a00 */
[----:B0-----:R-:W-:-:S02]  /*9d50*/  IMAD.MOV.U32 R250, RZ, RZ, R224 ;  /* 0x000000fffffa7224 */ /* 0x001fc400078e00e0 */
[----:B------:R-:W-:Y:S02]  /*9d60*/  IMAD.MOV.U32 R251, RZ, RZ, R225 ;  /* 0x000000fffffb7224 */ /* 0x000fe400078e00e1 */
[----:B------:R-:W-:Y:S02]  /*9d70*/  IMAD.MOV.U32 R224, RZ, RZ, R2 ;  /* 0x000000ffffe07224 */ /* 0x000fe400078e0002 */
[----:B------:R-:W-:Y:S02]  /*9d80*/  IMAD.MOV.U32 R225, RZ, RZ, R3 ;  /* 0x000000ffffe17224 */ /* 0x000fe400078e0003 */
[----:B------:R-:W-:-:S04]  /*9d90*/  IMAD.WIDE R2, R249, 0x2, R20 ;  /* 0x00000002f9027825 */ /* 0x000fc800078e0214 */
[----:B------:R-:W-:Y:S02]  /*9da0*/  IMAD.MOV.U32 R20, RZ, RZ, R4 ;  /* 0x000000ffff147224 */ /* 0x000fe400078e0004 */
[----:B------:R-:W-:Y:S02]  /*9db0*/  IMAD.MOV.U32 R21, RZ, RZ, R5 ;  /* 0x000000ffff157224 */ /* 0x000fe400078e0005 */
[----:B----4-:R-:W-:-:S04]  /*9dc0*/  IMAD.WIDE R4, R249, 0x2, R22 ;  /* 0x00000002f9047825 */ /* 0x010fc800078e0216 */
[----:B------:R-:W-:Y:S02]  /*9dd0*/  IMAD.MOV.U32 R22, RZ, RZ, R6 ;  /* 0x000000ffff167224 */ /* 0x000fe400078e0006 */
[----:B------:R-:W-:Y:S02]  /*9de0*/  IMAD.MOV.U32 R23, RZ, RZ, R7 ;  /* 0x000000ffff177224 */ /* 0x000fe400078e0007 */
[----:B------:R-:W-:-:S04]  /*9df0*/  IMAD.WIDE R6, R249, 0x2, R152 ;  /* 0x00000002f9067825 */ /* 0x000fc800078e0298 */
        /* <DEDUP_REMOVED lines=9> */
[----:B---3--:R-:W-:Y:S02]  /*9e90*/  IMAD.MOV.U32 R210, RZ, RZ, R14 ;  /* 0x000000ffffd27224 */ /* 0x008fe400078e000e */
        /* <DEDUP_REMOVED lines=57> */
[----:B------:R-:W-:Y:S02]  /*a230*/  IMAD.WIDE R226, R249, 0x2, R246 ;  /* 0x00000002f9e27825 */ /* 0x000fe400078e02f6 */
[----:B------:R-:W2:Y:S01]  /*a240*/  LDL.LU.64 R246, [R1+0x68] ;  /* 0x0000680001f67983 */ /* 0x000ea20000300a00 */
[----:B------:R-:W-:Y:S01]  /*a250*/  LOP3.LUT R175, R175, R174, RZ, 0x3c, !PT ;  /* 0x000000aeafaf7212 */ /* 0x000fe200078e3cff */
[----:B------:R-:W-:-:S04]  /*a260*/  IMAD.WIDE R154, R249, 0x2, R154 ;  /* 0x00000002f99a7825 */ /* 0x000fc800078e029a */
        /* <DEDUP_REMOVED lines=34> */
[----:B--2---:R-:W-:-:S04]  /*a490*/  IMAD.WIDE R246, R249, 0x2, R246 ;  /* 0x00000002f9f67825 */ /* 0x004fc800078e02f6 */
[----:B------:R-:W-:Y:S02]  /*a4a0*/  IMAD.WIDE R248, R249, 0x2, R250 ;  /* 0x00000002f9f87825 */ /* 0x000fe400078e02fa */
[----:B------:R-:W2:Y:S04]  /*a4b0*/  LDL.LU.64 R250, [R1+0x200] ;  /* 0x0002000001fa7983 */ /* 0x000ea80000300a00 */
[----:B--2---:R0:W-:Y:S01]  /*a4c0*/  STL [R1+0x18], R250 ;  /* 0x000018fa01007387 */ /* 0x0041e20000100800 */
[----:B------:R-:W-:-:S03]  /*a4d0*/  IMAD.MOV.U32 R0, RZ, RZ, R251 ;  /* 0x000000ffff007224 */ /* 0x000fc600078e00fb */
[----:B0-----:R-:W2:Y:S01]  /*a4e0*/  LDL.LU.64 R250, [R1+0x1f8] ;  /* 0x0001f80001fa7983 */ /* 0x001ea20000300a00 */
[----:B------:R-:W-:Y:S01]  /*a4f0*/  WARPGROUP.ARRIVE ;  /* 0x00000000000079c5 */ /* 0x000fe20000000000 */
[----:B------:R-:W-:-:S05]  /*a500*/  UMOV UR13, 0x40000040 ;  /* 0x40000040000d7882 */ /* 0x000fca0000000000 */
[----:B------:R-:W-:-:S12]  /*a510*/  HGMMA.64x128x16.F32 R88, gdesc[UR12].tnspA, R88 ;  /* 0x21e000000c5879f0 */ /* 0x000fd80008700858 */
[----:B------:R-:W-:Y:S01]  /*a520*/  HGMMA.64x128x16.F32 R88, gdesc[UR4].tnspA, R88 ;  /* 0x21e00000045879f0 */ /* 0x000fe20008700858 */
[----:B------:R-:W-:-:S11]  /*a530*/  UMOV UR34, UR14 ;  /* 0x0000000e00227c82 */ /* 0x000fd60008000000 */
[----:B------:R-:W-:Y:S01]  /*a540*/  HGMMA.64x128x16.F32 R88, gdesc[UR40].tnspA, R88 ;  /* 0x21e00000285879f0 */ /* 0x000fe20008700858 */
[----:B--2---:R-:W-:Y:S04]  /*a550*/  STL [R1+0x10], R250 ;  /* 0x000010fa01007387 */ /* 0x004fe80000100800 */
[----:B------:R0:W-:Y:S02]  /*a560*/  STL [R1+0x1c], R0 ;  /* 0x00001c0001007387 */ /* 0x0001e40000100800 */
[----:B0-----:R-:W-:Y:S02]  /*a570*/  IMAD.MOV.U32 R0, RZ, RZ, R251 ;  /* 0x000000ffff007224 */ /* 0x001fe400078e00fb */
[----:B------:R-:W2:Y:S01]  /*a580*/  LDL.LU.64 R250, [R1+0x1f0] ;  /* 0x0001f00001fa7983 */ /* 0x000ea20000300a00 */
[----:B------:R-:W-:-:S02]  /*a590*/  UMOV UR35, UR15 ;  /* 0x0000000f00237c82 */ /* 0x000fc40008000000 */
[----:B------:R-:W-:-:S12]  /*a5a0*/  HGMMA.64x128x16.F32 R88, gdesc[UR36].tnspA, R88 ;  /* 0x21e00000245879f0 */ /* 0x000fd80008700858 */
[----:B------:R-:W-:Y:S01]  /*a5b0*/  HGMMA.64x128x16.F32 R24, gdesc[UR32].tnspA, R24 ;  /* 0x21e00000201879f0 */ /* 0x000fe20008700818 */
[----:B--2---:R-:W-:Y:S04]  /*a5c0*/  STL [R1+0x8], R250 ;  /* 0x000008fa01007387 */ /* 0x004fe80000100800 */
[----:B------:R0:W-:Y:S02]  /*a5d0*/  STL [R1+0x14], R0 ;  /* 0x0000140001007387 */ /* 0x0001e40000100800 */
[----:B0-----:R-:W-:Y:S02]  /*a5e0*/  IMAD.MOV.U32 R0, RZ, RZ, R251 ;  /* 0x000000ffff007224 */ /* 0x001fe400078e00fb */
[----:B------:R-:W2:Y:S01]  /*a5f0*/  LDL.LU.64 R250, [R1+0x1e8] ;  /* 0x0001e80001fa7983 */ /* 0x000ea20000300a00 */
[----:B------:R-:W-:Y:S01]  /*a600*/  UMOV UR30, UR6 ;  /* 0x00000006001e7c82 */ /* 0x000fe20008000000 */
[----:B------:R-:W-:-:S02]  /*a610*/  UMOV UR31, UR7 ;  /* 0x00000007001f7c82 */ /* 0x000fc40008000000 */
[----:B------:R-:W-:Y:S01]  /*a620*/  HGMMA.64x128x16.F32 R24, gdesc[UR28].tnspA, R24 ;  /* 0x21e000001c1879f0 */ /* 0x000fe20008700818 */
[----:B------:R-:W-:Y:S01]  /*a630*/  UMOV UR26, UR42 ;  /* 0x0000002a001a7c82 */ /* 0x000fe20008000000 */
[----:B------:R-:W-:-:S10]  /*a640*/  UMOV UR27, UR43 ;  /* 0x0000002b001b7c82 */ /* 0x000fd40008000000 */
[----:B------:R-:W-:Y:S01]  /*a650*/  HGMMA.64x128x16.F32 R24, gdesc[UR24].tnspA, R24 ;  /* 0x21e00000181879f0 */ /* 0x000fe20008700818 */
[----:B--2---:R-:W-:Y:S04]  /*a660*/  STL [R1], R250 ;  /* 0x000000fa01007387 */ /* 0x004fe80000100800 */
[----:B------:R0:W-:Y:S02]  /*a670*/  STL [R1+0xc], R0 ;  /* 0x00000c0001007387 */ /* 0x0001e40000100800 */
[----:B0-----:R-:W-:Y:S02]  /*a680*/  IMAD.MOV.U32 R0, RZ, RZ, R251 ;  /* 0x000000ffff007224 */ /* 0x001fe400078e00fb */
[----:B------:R-:W2:Y:S04]  /*a690*/  LDL.LU.64 R250, [R1+0x1e0] ;  /* 0x0001e00001fa7983 */ /* 0x000ea80000300a00 */
[----:B------:R0:W-:Y:S04]  /*a6a0*/  STL [R1+0x20], R0 ;  /* 0x0000200001007387 */ /* 0x0001e80000100800 */
[----:B0-----:R0:W5:Y:S04]  /*a6b0*/  LDL.LU R0, [R1+0x1dc] ;  /* 0x0001dc0001007983 */ /* 0x0011680000300800 */
[----:B------:R-:W-:Y:S04]  /*a6c0*/  STL [R1+0x24], R3 ;  /* 0x0000240301007387 */ /* 0x000fe80000100800 */
[----:B------:R1:W-:Y:S04]  /*a6d0*/  STL [R1+0x28], R5 ;  /* 0x0000280501007387 */ /* 0x0003e80000100800 */
[----:B------:R3:W-:Y:S04]  /*a6e0*/  STL [R1+0x2c], R7 ;  /* 0x00002c0701007387 */ /* 0x0007e80000100800 */
[----:B------:R4:W-:Y:S04]  /*a6f0*/  STL [R1+0x30], R9 ;  /* 0x0000300901007387 */ /* 0x0009e80000100800 */
[----:B------:R0:W-:Y:S04]  /*a700*/  STL [R1+0x34], R11 ;  /* 0x0000340b01007387 */ /* 0x0001e80000100800 */
[----:B------:R0:W-:Y:S04]  /*a710*/  STL [R1+0x38], R13 ;  /* 0x0000380d01007387 */ /* 0x0001e80000100800 */
[----:B------:R-:W-:Y:S04]  /*a720*/  STL [R1+0x3c], R15 ;  /* 0x00003c0f01007387 */ /* 0x000fe80000100800 */
        /* <DEDUP_REMOVED lines=56> */
[----:B------:R-:W-:Y:S01]  /*aab0*/  STL [R1+0xc0], R205 ;  /* 0x0000c0cd01007387 */ /* 0x000fe20000100800 */
[----:B-1----:R-:W-:-:S03]  /*aac0*/  IMAD.MOV.U32 R5, RZ, RZ, R8 ;  /* 0x000000ffff057224 */ /* 0x002fc600078e0008 */
[----:B------:R-:W-:Y:S01]  /*aad0*/  STL [R1+0x17c], R206 ;  /* 0x00017cce01007387 */ /* 0x000fe20000100800 */
[----:B------:R-:W-:-:S03]  /*aae0*/  IMAD.MOV.U32 R8, RZ, RZ, R14 ;  /* 0x000000ffff087224 */ /* 0x000fc600078e000e */
[----:B------:R-:W-:Y:S04]  /*aaf0*/  STL [R1+0xc4], R207 ;  /* 0x0000c4cf01007387 */ /* 0x000fe80000100800 */
[----:B------:R-:W-:Y:S04]  /*ab00*/  STL [R1+0x180], R208 ;  /* 0x000180d001007387 */ /* 0x000fe80000100800 */
[----:B------:R-:W-:Y:S04]  /*ab10*/  STL [R1+0xc8], R209 ;  /* 0x0000c8d101007387 */ /* 0x000fe80000100800 */
[----:B------:R-:W-:Y:S04]  /*ab20*/  STL [R1+0x184], R210 ;  /* 0x000184d201007387 */ /* 0x000fe80000100800 */
[----:B------:R-:W2:Y:S01]  /*ab30*/  LDL.LU R14, [R1+0x1d4] ;  /* 0x0001d400010e7983 */ /* 0x000ea20000300800 */
[----:B------:R-:W-:Y:S01]  /*ab40*/  UMOV UR22, UR38 ;  /* 0x0000002600167c82 */ /* 0x000fe20008000000 */
[----:B------:R-:W-:-:S02]  /*ab50*/  UMOV UR23, UR39 ;  /* 0x0000002700177c82 */ /* 0x000fc40008000000 */
[----:B------:R-:W-:Y:S01]  /*ab60*/  HGMMA.64x128x16.F32 R24, gdesc[UR20].tnspA, R24, gsb0 ;  /* 0x21e00000141879f0 */ /* 0x000fe20008000818 */
        /* <DEDUP_REMOVED lines=32> */
[----:B------:R-:W-:-:S02]  /*ad70*/  IMAD.MOV.U32 R3, RZ, RZ, R4 ;  /* 0x000000ffff037224 */ /* 0x000fc400078e0004 */
[----:B------:R-:W-:Y:S02]  /*ad80*/  IMAD.MOV.U32 R4, RZ, RZ, R6 ;  /* 0x000000ffff047224 */ /* 0x000fe400078e0006 */
[----:B------:R-:W-:Y:S02]  /*ad90*/  IMAD.MOV.U32 R6, RZ, RZ, R10 ;  /* 0x000000ffff067224 */ /* 0x000fe400078e000a */
[----:B---3--:R-:W-:Y:S01]  /*ada0*/  IMAD.MOV.U32 R7, RZ, RZ, R12 ;  /* 0x000000ffff077224 */ /* 0x008fe200078e000c */
[----:B------:R-:W-:Y:S02]  /*adb0*/  WARPGROUP.DEPBAR.LE gsb0, 0x0 ;  /* 0x00008000000079c5 */ /* 0x000fe40000010000 */
[----:B----4-:R-:W-:Y:S02]  /*adc0*/  IMAD.MOV.U32 R9, RZ, RZ, R16 ;  /* 0x000000ffff097224 */ /* 0x010fe400078e0010 */
[----:B------:R-:W-:Y:S02]  /*add0*/  IMAD.MOV.U32 R10, RZ, RZ, R18 ;  /* 0x000000ffff0a7224 */ /* 0x000fe400078e0012 */
[----:B0-----:R-:W-:-:S02]  /*ade0*/  IMAD.MOV.U32 R11, RZ, RZ, R20 ;  /* 0x000000ffff0b7224 */ /* 0x001fc400078e0014 */
[----:B------:R-:W-:Y:S02]  /*adf0*/  IMAD.MOV.U32 R12, RZ, RZ, R22 ;  /* 0x000000ffff0c7224 */ /* 0x000fe400078e0016 */
[----:B------:R-:W-:Y:S02]  /*ae00*/  IMAD.MOV.U32 R13, RZ, RZ, R152 ;  /* 0x000000ffff0d7224 */ /* 0x000fe400078e0098 */
[----:B--2---:R-:W-:Y:S02]  /*ae10*/  VIADD R250, R250, 0xffffffc0 ;  /* 0xffffffc0fafa7836 */ /* 0x004fe40000000000 */
[----:B------:R-:W-:-:S05]  /*ae20*/  VIADD R14, R14, 0xffffffff ;  /* 0xffffffff0e0e7836 */ /* 0x000fca0000000000 */
[----:B------:R-:W-:Y:S01]  /*ae30*/  ISETP.NE.U32.AND P0, PT, R14, RZ, PT ;  /* 0x000000ff0e00720c */ /* 0x000fe20003f05070 */
[----:B------:R-:W-:Y:S04]  /*ae40*/  STL [R1+0x1d4], R14 ;  /* 0x0001d40e01007387 */ /* 0x000fe80000100800 */
[----:B------:R-:W-:Y:S04]  /*ae50*/  STL [R1+0x10c], R243 ;  /* 0x00010cf301007387 */ /* 0x000fe80000100800 */
[----:B------:R-:W-:Y:S04]  /*ae60*/  STL [R1+0x1c8], R244 ;  /* 0x0001c8f401007387 */ /* 0x000fe80000100800 */
[----:B------:R-:W-:Y:S04]  /*ae70*/  STL [R1+0x110], R245 ;  /* 0x000110f501007387 */ /* 0x000fe80000100800 */
[----:B------:R-:W-:Y:S04]  /*ae80*/  STL [R1+0x1cc], R246 ;  /* 0x0001ccf601007387 */ /* 0x000fe80000100800 */
[----:B------:R-:W-:Y:S04]  /*ae90*/  STL [R1+0x114], R247 ;  /* 0x000114f701007387 */ /* 0x000fe80000100800 */
[----:B------:R0:W-:Y:S02]  /*aea0*/  STL [R1+0x1d0], R248 ;  /* 0x0001d0f801007387 */ /* 0x0001e40000100800 */
[----:B0-----:R-:W-:Y:S01]  /*aeb0*/  IMAD.MOV.U32 R248, RZ, RZ, R249 ;  /* 0x000000fffff87224 */ /* 0x001fe200078e00f9 */
[----:B------:R-:W-:Y:S06]  /*aec0*/  @P0 BRA `(.L_x_1) ;  /* 0xffffffa4002c0947 */ /* 0x000fec000383ffff */
[----:B------:R-:W-:Y:S02]  /*aed0*/  F2FP.F16.F32.PACK_AB R67, R67, R66 ;  /* 0x000000424343723e */ /* 0x000fe400000000ff */
[----:B------:R-:W-:Y:S02]  /*aee0*/  F2FP.F16.F32.PACK_AB R66, R65, R64 ;  /* 0x000000404142723e */ /* 0x000fe400000000ff */
[----:B------:R-:W-:Y:S02]  /*aef0*/  F2FP.F16.F32.PACK_AB R64, R129, R128 ;  /* 0x000000808140723e */ /* 0x000fe400000000ff */
[----:B------:R-:W-:Y:S02]  /*af00*/  F2FP.F16.F32.PACK_AB R87, R87, R86 ;  /* 0x000000565757723e */ /* 0x000fe400000000ff */
[----:B------:R-:W-:Y:S02]  /*af10*/  F2FP.F16.F32.PACK_AB R83, R83, R82 ;  /* 0x000000525353723e */ /* 0x000fe400000000ff */
[----:B------:R-:W-:-:S02]  /*af20*/  F2FP.F16.F32.PACK_AB R79, R79, R78 ;  /* 0x0000004e4f4f723e */ /* 0x000fc400000000ff */
        /* <DEDUP_REMOVED lines=57> */
[----:B------:R-:W-:-:S07]  /*b2c0*/  F2FP.F16.F32.PACK_AB R24, R89, R88 ;  /* 0x000000585918723e */ /* 0x000fce00000000ff */
.L_x_0:
[----:B------:R-:W2:Y:S01]  /*b2d0*/  LDL.LU R152, [R1+0x1d8] ;  /* 0x0001d80001987983 */ /* 0x000ea20000300800 */
[----:B------:R-:W-:Y:S01]  /*b2e0*/  ULDC.64 UR4, c[0x0][0x228] ;  /* 0x00008a0000047ab9 */ /* 0x000fe20000000a00 */
[C---:B-----5:R-:W-:Y:S01]  /*b2f0*/  VIADD R3, R0.reuse, 0x1 ;  /* 0x0000000100037836 */ /* 0x060fe20000000000 */
[----:B------:R-:W-:Y:S01]  /*b300*/  ULDC.64 UR6, c[0x0][0x220] ;  /* 0x0000880000067ab9 */ /* 0x000fe20000000a00 */
[----:B------:R-:W1:Y:S01]  /*b310*/  S2R R6, SR_TID.X ;  /* 0x0000000000067919 */ /* 0x000e620000002100 */
[----:B------:R-:W-:Y:S01]  /*b320*/  VIADD R7, R0, 0x2 ;  /* 0x0000000200077836 */ /* 0x000fe20000000000 */
[----:B------:R-:W3:Y:S01]  /*b330*/  S2R R4, SR_TID.X ;  /* 0x0000000000047919 */ /* 0x000ee20000002100 */
[----:B-1----:R-:W-:Y:S01]  /*b340*/  IMAD.SHL.U32 R2, R6, 0x10, RZ ;  /* 0x0000001006027824 */ /* 0x002fe200078e00ff */
[----:B---3--:R-:W-:-:S04]  /*b350*/  LOP3.LUT R4, R4, 0x7f, RZ, 0xc0, !PT ;  /* 0x0000007f04047812 */ /* 0x008fc800078ec0ff */
[----:B------:R-:W-:Y:S01]  /*b360*/  LOP3.LUT R2, R2, 0xf0, RZ, 0xc0, !PT ;  /* 0x000000f002027812 */ /* 0x000fe200078ec0ff */
[----:B------:R-:W-:Y:S01]  /*b370*/  BAR.SYNC.DEFER_BLOCKING 0x0 ;  /* 0x0000000000007b1d */ /* 0x000fe20000010000 */
[----:B--2---:R-:W-:-:S05]  /*b380*/  ISETP.GE.AND P0, PT, R152, UR4, PT ;  /* 0x0000000498007c0c */ /* 0x004fca000bf06270 */
[----:B------:R-:W-:Y:S02]  /*b390*/  ULDC UR4, c[0x0][0x22c] ;  /* 0x00008b0000047ab9 */ /* 0x000fe40000000800 */
[----:B------:R-:W-:Y:S01]  /*b3a0*/  ISETP.LT.AND P4, PT, R3, UR4, !P0 ;  /* 0x0000000403007c0c */ /* 0x000fe2000c781270 */
[----:B------:R-:W-:Y:S01]  /*b3b0*/  IMAD.SHL.U32 R3, R6, 0x40, RZ ;  /* 0x0000004006037824 */ /* 0x000fe200078e00ff */
[----:B------:R-:W-:Y:S01]  /*b3c0*/  ULDC UR4, c[0x0][0x22c] ;  /* 0x00008b0000047ab9 */ /* 0x000fe20000000800 */
[----:B------:R-:W-:Y:S01]  /*b3d0*/  ISETP.LT.AND P5, PT, R0, UR5, !P0 ;  /* 0x0000000500007c0c */ /* 0x000fe2000c7a1270 */
[----:B------:R-:W-:Y:S01]  /*b3e0*/  ULDC UR5, c[0x0][0x22c] ;  /* 0x00008b0000057ab9 */ /* 0x000fe20000000800 */
[----:B------:R-:W-:Y:S01]  /*b3f0*/  ISETP.LT.AND P2, PT, R7, UR4, !P0 ;  /* 0x0000000407007c0c */ /* 0x000fe2000c741270 */
[----:B------:R-:W-:Y:S01]  /*b400*/  ULDC UR4, c[0x0][0x22c] ;  /* 0x00008b0000047ab9 */ /* 0x000fe20000000800 */
[----:B------:R-:W-:Y:S01]  /*b410*/  LOP3.LUT R5, R3, 0x400, RZ, 0xc0, !PT ;  /* 0x0000040003057812 */ /* 0x000fe200078ec0ff */
[----:B------:R-:W-:-:S02]  /*b420*/  IMAD.SHL.U32 R3, R6, 0x8, RZ ;  /* 0x0000000806037824 */ /* 0x000fc400078e00ff */
[C---:B------:R-:W-:Y:S01]  /*b430*/  VIADD R6, R0.reuse, 0x3 ;  /* 0x0000000300067836 */ /* 0x040fe20000000000 */
[----:B------:R-:W-:Y:S01]  /*b440*/  IADD3 R2, R5, UR8, R2 ;  /* 0x0000000805027c10 */ /* 0x000fe2000fffe002 */
[----:B------:R-:W-:Y:S01]  /*b450*/  VIADD R5, R0, 0x4 ;  /* 0x0000000400057836 */ /* 0x000fe20000000000 */
[----:B------:R-:W-:Y:S02]  /*b460*/  LOP3.LUT R3, R3, 0x300, RZ, 0xc0, !PT ;  /* 0x0000030003037812 */ /* 0x000fe400078ec0ff */
[----:B------:R-:W-:Y:S01]  /*b470*/  ISETP.LT.AND P1, PT, R6, UR4, !P0 ;  /* 0x0000000406007c0c */ /* 0x000fe2000c721270 */
[----:B------:R-:W-:Y:S02]  /*b480*/  ULDC UR4, c[0x0][0x22c] ;  /* 0x00008b0000047ab9 */ /* 0x000fe40000000800 */
[----:B------:R-:W-:Y:S01]  /*b490*/  IMAD.IADD R92, R3, 0x1, R2 ;  /* 0x00000001035c7824 */ /* 0x000fe200078e0202 */
[----:B------:R-:W-:Y:S02]  /*b4a0*/  LEA R2, R4, UR8, 0x4 ;  /* 0x0000000804027c11 */ /* 0x000fe4000f8e20ff */
[----:B------:R-:W-:Y:S01]  /*b4b0*/  ISETP.LT.AND P3, PT, R5, UR4, !P0 ;  /* 0x0000000405007c0c */ /* 0x000fe2000c761270 */
[----:B------:R-:W-:Y:S01]  /*b4c0*/  ULDC UR4, c[0x0][0x244] ;  /* 0x0000910000047ab9 */ /* 0x000fe20000000800 */
[----:B------:R-:W-:Y:S01]  /*b4d0*/  STSM.16.M88.4 [R92], R24 ;  /* 0x000000185c007844 */ /* 0x000fe20000000200 */
[----:B------:R-:W-:Y:S06]  /*b4e0*/  BAR.SYNC.DEFER_BLOCKING 0x0 ;  /* 0x0000000000007b1d */ /* 0x000fec0000010000 */
[----:B------:R-:W1:Y:S02]  /*b4f0*/  LDS.128 R88, [R2] ;  /* 0x0000000002587984 */ /* 0x000e640000000c00 */
[----:B------:R-:W-:Y:S06]  /*b500*/  BAR.SYNC.DEFER_BLOCKING 0x0 ;  /* 0x0000000000007b1d */ /* 0x000fec0000010000 */
[----:B------:R-:W-:Y:S02]  /*b510*/  STSM.16.M88.4 [R92], R28 ;  /* 0x0000001c5c007844 */ /* 0x000fe40000000200 */
[----:B------:R-:W-:Y:S06]  /*b520*/  BAR.SYNC.DEFER_BLOCKING 0x0 ;  /* 0x0000000000007b1d */ /* 0x000fec0000010000 */
[----:B------:R-:W2:Y:S02]  /*b530*/  LDS.128 R60, [R2] ;  /* 0x00000000023c7984 */ /* 0x000ea40000000c00 */
[----:B------:R-:W-:Y:S06]  /*b540*/  BAR.SYNC.DEFER_BLOCKING 0x0 ;  /* 0x0000000000007b1d */ /* 0x000fec0000010000 */
[----:B------:R-:W-:Y:S02]  /*b550*/  STSM.16.M88.4 [R92], R32 ;  /* 0x000000205c007844 */ /* 0x000fe40000000200 */
[----:B------:R-:W-:Y:S06]  /*b560*/  BAR.SYNC.DEFER_BLOCKING 0x0 ;  /* 0x0000000000007b1d */ /* 0x000fec0000010000 */
[----:B------:R-:W3:Y:S02]  /*b570*/  LDS.128 R56, [R2] ;  /* 0x0000000002387984 */ /* 0x000ee40000000c00 */
[----:B------:R-:W-:Y:S06]  /*b580*/  BAR.SYNC.DEFER_BLOCKING 0x0 ;  /* 0x0000000000007b1d */ /* 0x000fec0000010000 */
[----:B------:R-:W-:Y:S02]  /*b590*/  STSM.16.M88.4 [R92], R36 ;  /* 0x000000245c007844 */ /* 0x000fe40000000200 */
[----:B------:R-:W-:Y:S06]  /*b5a0*/  BAR.SYNC.DEFER_BLOCKING 0x0 ;  /* 0x0000000000007b1d */ /* 0x000fec0000010000 */
[----:B------:R-:W4:Y:S02]  /*b5b0*/  LDS.128 R52, [R2] ;  /* 0x0000000002347984 */ /* 0x000f240000000c00 */
        /* <DEDUP_REMOVED lines=9> */
[----:B------:R0:W-:Y:S02]  /*b650*/  STSM.16.M88.4 [R92], R48 ;  /* 0x000000305c007844 */ /* 0x0001e40000000200 */
[----:B------:R-:W-:Y:S01]  /*b660*/  BAR.SYNC.DEFER_BLOCKING 0x0 ;  /* 0x0000000000007b1d */ /* 0x000fe20000010000 */
[----:B0-----:R-:W-:-:S05]  /*b670*/  IMAD R48, R152, UR4, RZ ;  /* 0x0000000498307c24 */ /* 0x001fca000f8e02ff */
[----:B------:R-:W-:Y:S02]  /*b680*/  ULDC UR4, c[0x0][0x248] ;  /* 0x0000920000047ab9 */ /* 0x000fe40000000800 */
[----:B------:R-:W-:Y:S01]  /*b690*/  IMAD R49, R0, UR4, RZ ;  /* 0x0000000400317c24 */ /* 0x000fe2000f8e02ff */
[----:B------:R-:W-:Y:S01]  /*b6a0*/  LEA R3, P6, R48, UR6, 0x1 ;  /* 0x0000000630037c11 */ /* 0x000fe2000f8c08ff */
[----:B------:R-:W-:-:S03]  /*b6b0*/  ULDC UR6, c[0x0][0x248] ;  /* 0x0000920000067ab9 */ /* 0x000fc60000000800 */
[----:B------:R-:W-:Y:S01]  /*b6c0*/  LEA.HI.X.SX32 R48, R48, UR7, 0x1, P6 ;  /* 0x0000000730307c11 */ /* 0x000fe2000b0f0eff */
[----:B------:R-:W-:Y:S01]  /*b6d0*/  ULDC UR7, c[0x0][0x22c] ;  /* 0x00008b0000077ab9 */ /* 0x000fe20000000800 */
[C---:B------:R-:W-:Y:S01]  /*b6e0*/  LEA R50, P6, R49.reuse, R3, 0x1 ;  /* 0x0000000331327211 */ /* 0x040fe200078c08ff */
[----:B------:R-:W0:Y:S03]  /*b6f0*/  LDS.128 R8, [R2] ;  /* 0x0000000002087984 */ /* 0x000e260000000c00 */
[C---:B------:R-:W-:Y:S01]  /*b700*/  LEA.HI.X.SX32 R51, R49.reuse, R48, 0x1, P6 ;  /* 0x0000003031337211 */ /* 0x040fe200030f0eff */
[----:B------:R-:W-:Y:S06]  /*b710*/  BAR.SYNC.DEFER_BLOCKING 0x0 ;  /* 0x0000000000007b1d */ /* 0x000fec0000010000 */
[----:B------:R-:W-:Y:S02]  /*b720*/  STSM.16.M88.4 [R92], R120 ;  /* 0x000000785c007844 */ /* 0x000fe40000000200 */
[----:B------:R-:W-:Y:S06]  /*b730*/  BAR.SYNC.DEFER_BLOCKING 0x0 ;  /* 0x0000000000007b1d */ /* 0x000fec0000010000 */
[----:B------:R-:W0:Y:S02]  /*b740*/  LDS.128 R4, [R2] ;  /* 0x0000000002047984 */ /* 0x000e240000000c00 */
        /* <DEDUP_REMOVED lines=9> */
[----:B------:R1:W-:Y:S02]  /*b7e0*/  STSM.16.M88.4 [R92], R64 ;  /* 0x000000405c007844 */ /* 0x0003e40000000200 */
[----:B------:R-:W-:Y:S01]  /*b7f0*/  BAR.SYNC.DEFER_BLOCKING 0x0 ;  /* 0x0000000000007b1d */ /* 0x000fe20000010000 */
[----:B-1----:R-:W-:-:S02]  /*b800*/  VIADD R65, R49, UR4 ;  /* 0x0000000431417c36 */ /* 0x002fc40008000000 */
[----:B------:R-:W-:-:S03]  /*b810*/  VIADD R49, R0, 0x5 ;  /* 0x0000000500317836 */ /* 0x000fc60000000000 */
[C---:B------:R-:W-:Y:S01]  /*b820*/  LEA R64, P6, R65.reuse, R3, 0x1 ;  /* 0x0000000341407211 */ /* 0x040fe200078c08ff */
[----:B------:R-:W1:Y:S01]  /*b830*/  LDS.128 R28, [R2] ;  /* 0x00000000021c7984 */ /* 0x000e620000000c00 */
[----:B------:R-:W-:Y:S06]  /*b840*/  BAR.SYNC.DEFER_BLOCKING 0x0 ;  /* 0x0000000000007b1d */ /* 0x000fec0000010000 */
[----:B------:R2:W-:Y:S02]  /*b850*/  STSM.16.M88.4 [R92], R68 ;  /* 0x000000445c007844 */ /* 0x0005e40000000200 */
[----:B------:R-:W-:Y:S01]  /*b860*/  BAR.SYNC.DEFER_BLOCKING 0x0 ;  /* 0x0000000000007b1d */ /* 0x000fe20000010000 */
[C---:B--2---:R-:W-:Y:S01]  /*b870*/  VIADD R68, R65.reuse, UR4 ;  /* 0x0000000441447c36 */ /* 0x044fe20008000000 */
[----:B------:R-:W-:-:S04]  /*b880*/  LEA.HI.X.SX32 R65, R65, R48, 0x1, P6 ;  /* 0x0000003041417211 */ /* 0x000fc800030f0eff */
[----:B------:R-:W-:-:S04]  /*b890*/  LEA R66, P6, R68, R3, 0x1 ;  /* 0x0000000344427211 */ /* 0x000fc800078c08ff */
[C---:B------:R-:W-:Y:S01]  /*b8a0*/  LEA.HI.X.SX32 R67, R68.reuse, R48, 0x1, P6 ;  /* 0x0000003044437211 */ /* 0x040fe200030f0eff */
[----:B------:R-:W-:Y:S01]  /*b8b0*/  VIADD R68, R68, UR4 ;  /* 0x0000000444447c36 */ /* 0x000fe20008000000 */
[----:B------:R-:W2:Y:S03]  /*b8c0*/  LDS.128 R32, [R2] ;  /* 0x0000000002207984 */ /* 0x000ea60000000c00 */
[----:B------:R-:W-:Y:S01]  /*b8d0*/  VIADD R69, R68, UR4 ;  /* 0x0000000444457c36 */ /* 0x000fe20008000000 */
[----:B------:R-:W-:Y:S06]  /*b8e0*/  BAR.SYNC.DEFER_BLOCKING 0x0 ;  /* 0x0000000000007b1d */ /* 0x000fec0000010000 */
[----:B------:R-:W-:Y:S02]  /*b8f0*/  STSM.16.M88.4 [R92], R72 ;  /* 0x000000485c007844 */ /* 0x000fe40000000200 */
[----:B------:R-:W-:Y:S06]  /*b900*/  BAR.SYNC.DEFER_BLOCKING 0x0 ;  /* 0x0000000000007b1d */ /* 0x000fec0000010000 */
[----:B------:R-:W2:Y:S02]  /*b910*/  LDS.128 R36, [R2] ;  /* 0x0000000002247984 */ /* 0x000ea40000000c00 */
        /* <DEDUP_REMOVED lines=11> */
[----:B------:R3:W-:Y:S01]  /*b9d0*/  @P5 STG.E.U16 desc[UR16][R50.64], R88 ;  /* 0x0000005832005986 */ /* 0x0007e2000c101510 */
[----:B------:R-:W-:Y:S01]  /*b9e0*/  ISETP.LT.AND P5, PT, R49, UR5, !P0 ;  /* 0x0000000531007c0c */ /* 0x000fe2000c7a1270 */
[----:B------:R-:W-:Y:S01]  /*b9f0*/  VIADD R49, R0, 0x6 ;  /* 0x0000000600317836 */ /* 0x000fe20000000000 */
[----:B------:R-:W-:Y:S01]  /*ba00*/  ULDC UR5, c[0x0][0x22c] ;  /* 0x00008b0000057ab9 */ /* 0x000fe20000000800 */
[----:B---3--:R-:W-:-:S02]  /*ba10*/  PRMT R51, R88, 0x7632, R51 ;  /* 0x0000763258337816 */ /* 0x008fc40000000033 */
[----:B------:R-:W-:-:S03]  /*ba20*/  LEA R50, P6, R68, R3, 0x1 ;  /* 0x0000000344327211 */ /* 0x000fc600078c08ff */
[----:B------:R3:W-:Y:S01]  /*ba30*/  @P4 STG.E.U16 desc[UR16][R64.64], R51 ;  /* 0x0000003340004986 */ /* 0x0007e2000c101510 */
[----:B------:R-:W-:Y:S01]  /*ba40*/  ISETP.LT.AND P4, PT, R49, UR5, !P0 ;  /* 0x0000000531007c0c */ /* 0x000fe2000c781270 */
[C---:B------:R-:W-:Y:S01]  /*ba50*/  VIADD R49, R0.reuse, 0x7 ;  /* 0x0000000700317836 */ /* 0x040fe20000000000 */
[----:B------:R-:W-:Y:S01]  /*ba60*/  ULDC UR5, c[0x0][0x22c] ;  /* 0x00008b0000057ab9 */ /* 0x000fe20000000800 */
[----:B------:R4:W-:Y:S03]  /*ba70*/  @P2 STG.E.U16 desc[UR16][R66.64], R89 ;  /* 0x0000005942002986 */ /* 0x0009e6000c101510 */
[----:B------:R-:W-:Y:S01]  /*ba80*/  ISETP.LT.AND P2, PT, R49, UR5, !P0 ;  /* 0x0000000531007c0c */ /* 0x000fe2000c741270 */
[----:B------:R-:W-:Y:S01]  /*ba90*/  VIADD R49, R0, 0x8 ;  /* 0x0000000800317836 */ /* 0x000fe20000000000 */
[----:B------:R-:W-:Y:S01]  /*baa0*/  ULDC UR5, c[0x0][0x22c] ;  /* 0x00008b0000057ab9 */ /* 0x000fe20000000800 */
[----:B---3--:R-:W-:Y:S01]  /*bab0*/  LEA.HI.X.SX32 R51, R68, R48, 0x1, P6 ;  /* 0x0000003044337211 */ /* 0x008fe200030f0eff */
[C---:B------:R-:W-:Y:S01]  /*bac0*/  VIADD R68, R69.reuse, UR4 ;  /* 0x0000000445447c36 */ /* 0x040fe20008000000 */
[----:B------:R-:W-:-:S02]  /*bad0*/  LEA R64, P6, R69, R3, 0x1 ;  /* 0x0000000345407211 */ /* 0x000fc400078c08ff */
[----:B----4-:R-:W-:Y:S02]  /*bae0*/  PRMT R67, R89, 0x7632, R67 ;  /* 0x0000763259437816 */ /* 0x010fe40000000043 */
[-C--:B------:R-:W-:Y:S02]  /*baf0*/  LEA.HI.X.SX32 R65, R69, R48.reuse, 0x1, P6 ;  /* 0x0000003045417211 */ /* 0x080fe400030f0eff */
[----:B------:R-:W-:Y:S01]  /*bb00*/  LEA R66, P6, R68, R3, 0x1 ;  /* 0x0000000344427211 */ /* 0x000fe200078c08ff */
        /* <DEDUP_REMOVED lines=8> */
[C---:B---3--:R-:W-:Y:S01]  /*bb90*/  LEA.HI.X.SX32 R67, R68.reuse, R48, 0x1, P6 ;  /* 0x0000003044437211 */ /* 0x048fe200030f0eff */
[----:B------:R-:W-:Y:S01]  /*bba0*/  VIADD R68, R68, UR4 ;  /* 0x0000000444447c36 */ /* 0x000fe20008000000 */
[----:B------:R-:W-:-:S03]  /*bbb0*/  PRMT R51, R90, 0x7632, R51 ;  /* 0x000076325a337816 */ /* 0x000fc60000000033 */
[C---:B----4-:R-:W-:Y:S02]  /*bbc0*/  VIADD R65, R68.reuse, UR4 ;  /* 0x0000000444417c36 */ /* 0x050fe40008000000 */
[----:B------:R3:W-:Y:S01]  /*bbd0*/  @P5 STG.E.U16 desc[UR16][R66.64], R51 ;  /* 0x0000003342005986 */ /* 0x0007e2000c101510 */
[CC--:B------:R-:W-:Y:S02]  /*bbe0*/  LEA R50, P5, R68.reuse, R3.reuse, 0x1 ;  /* 0x0000000344327211 */ /* 0x0c0fe400078a08ff */
[CC--:B------:R-:W-:Y:S01]  /*bbf0*/  LEA R64, P6, R65.reuse, R3.reuse, 0x1 ;  /* 0x0000000341407211 */ /* 0x0c0fe200078c08ff */
[----:B---3--:R-:W-:Y:S01]  /*bc00*/  VIADD R67, R65, UR4 ;  /* 0x0000000441437c36 */ /* 0x008fe20008000000 */
[-C--:B------:R-:W-:Y:S02]  /*bc10*/  LEA.HI.X.SX32 R51, R68, R48.reuse, 0x1, P5 ;  /* 0x0000003044337211 */ /* 0x080fe400028f0eff */
[----:B------:R-:W-:Y:S01]  /*bc20*/  ISETP.LT.AND P5, PT, R49, UR5, !P0 ;  /* 0x0000000531007c0c */ /* 0x000fe2000c7a1270 */
[C---:B------:R-:W-:Y:S01]  /*bc30*/  VIADD R49, R0.reuse, 0xb ;  /* 0x0000000b00317836 */ /* 0x040fe20000000000 */
[-C--:B------:R-:W-:Y:S01]  /*bc40*/  LEA.HI.X.SX32 R65, R65, R48.reuse, 0x1, P6 ;  /* 0x0000003041417211 */ /* 0x080fe200030f0eff */
[C---:B------:R-:W-:Y:S01]  /*bc50*/  VIADD R68, R67.reuse, UR4 ;  /* 0x0000000443447c36 */ /* 0x040fe20008000000 */
[----:B------:R-:W-:Y:S01]  /*bc60*/  LEA R66, P6, R67, R3, 0x1 ;  /* 0x0000000343427211 */ /* 0x000fe200078c08ff */
[----:B------:R-:W-:Y:S01]  /*bc70*/  ULDC UR5, c[0x0][0x22c] ;  /* 0x00008b0000057ab9 */ /* 0x000fe20000000800 */
[----:B------:R3:W-:Y:S01]  /*bc80*/  @P4 STG.E.U16 desc[UR16][R50.64], R91 ;  /* 0x0000005b32004986 */ /* 0x0007e2000c101510 */
[----:B------:R-:W-:Y:S01]  /*bc90*/  ISETP.LT.AND P4, PT, R49, UR5, !P0 ;  /* 0x0000000531007c0c */ /* 0x000fe2000c781270 */
[----:B------:R-:W-:Y:S01]  /*bca0*/  VIADD R49, R0, 0xc ;  /* 0x0000000c00317836 */ /* 0x000fe20000000000 */
[----:B------:R-:W-:Y:S01]  /*bcb0*/  LEA.HI.X.SX32 R67, R67, R48, 0x1, P6 ;  /* 0x0000003043437211 */ /* 0x000fe200030f0eff */
[----:B------:R-:W-:Y:S01]  /*bcc0*/  VIADD R69, R68, UR4 ;  /* 0x0000000444457c36 */ /* 0x000fe20008000000 */
        /* <DEDUP_REMOVED lines=11> */
[----:B---3--:R-:W-:-:S02]  /*bd80*/  LEA.HI.X.SX32 R51, R68, R48, 0x1, P6 ;  /* 0x0000003044337211 */ /* 0x008fc400030f0eff */
[CC--:B------:R-:W-:Y:S02]  /*bd90*/  LEA R64, P6, R69.reuse, R3.reuse, 0x1 ;  /* 0x0000000345407211 */ /* 0x0c0fe400078c08ff */
[----:B----4-:R-:W-:Y:S02]  /*bda0*/  PRMT R67, R60, 0x7632, R67 ;  /* 0x000076323c437816 */ /* 0x010fe40000000043 */
[C---:B------:R-:W-:Y:S01]  /*bdb0*/  LEA.HI.X.SX32 R65, R69.reuse, R48, 0x1, P6 ;  /* 0x0000003045417211 */ /* 0x040fe200030f0eff */
[----:B------:R-:W-:Y:S01]  /*bdc0*/  VIADD R69, R69, UR4 ;  /* 0x0000000445457c36 */ /* 0x000fe20008000000 */
[----:B------:R-:W-:Y:S01]  /*bdd0*/  PRMT R68, R61, 0x7632, R68 ;  /* 0x000076323d447816 */ /* 0x000fe20000000044 */
[----:B------:R3:W-:Y:S01]  /*bde0*/  @P3 STG.E.U16 desc[UR16][R50.64], R67 ;  /* 0x0000004332003986 */ /* 0x0007e2000c101510 */
[----:B------:R-:W-:Y:S01]  /*bdf0*/  ISETP.LT.AND P3, PT, R49, UR5, !P0 ;  /* 0x0000000531007c0c */ /* 0x000fe2000c761270 */
[C---:B------:R-:W-:Y:S01]  /*be00*/  VIADD R60, R69.reuse, UR4 ;  /* 0x00000004453c7c36 */ /* 0x040fe20008000000 */
[----:B------:R-:W-:Y:S01]  /*be10*/  LEA R66, P6, R69, R3, 0x1 ;  /* 0x0000000345427211 */ /* 0x000fe200078c08ff */
[----:B------:R-:W-:Y:S01]  /*be20*/  VIADD R49, R0, 0xf ;  /* 0x0000000f00317836 */ /* 0x000fe20000000000 */
[----:B------:R4:W-:Y:S01]  /*be30*/  @P5 STG.E.U16 desc[UR16][R64.64], R61 ;  /* 0x0000003d40005986 */ /* 0x0009e2000c101510 */
[----:B------:R-:W-:-:S03]  /*be40*/  ULDC UR5, c[0x0][0x22c] ;  /* 0x00008b0000057ab9 */ /* 0x000fc60000000800 */
[----:B------:R-:W-:Y:S01]  /*be50*/  ISETP.LT.AND P5, PT, R49, UR5, !P0 ;  /* 0x0000000531007c0c */ /* 0x000fe2000c7a1270 */
[----:B------:R-:W-:Y:S01]  /*be60*/  VIADD R49, R0, 0x10 ;  /* 0x0000001000317836 */ /* 0x000fe20000000000 */
[----:B------:R-:W-:Y:S01]  /*be70*/  ULDC UR5, c[0x0][0x22c] ;  /* 0x00008b0000057ab9 */ /* 0x000fe20000000800 */
[----:B---3--:R-:W-:Y:S02]  /*be80*/  LEA.HI.X.SX32 R67, R69, R48, 0x1, P6 ;  /* 0x0000003045437211 */ /* 0x008fe400030f0eff */
[C---:B------:R-:W-:Y:S01]  /*be90*/  LEA R50, P6, R60.reuse, R3, 0x1 ;  /* 0x000000033c327211 */ /* 0x040fe200078c08ff */
[----:B----4-:R-:W-:-:S03]  /*bea0*/  VIADD R64, R60, UR4 ;  /* 0x000000043c407c36 */ /* 0x010fc60008000000 */
[-C--:B------:R-:W-:Y:S01]  /*beb0*/  LEA.HI.X.SX32 R51, R60, R48.reuse, 0x1, P6 ;  /* 0x000000303c337211 */ /* 0x080fe200030f0eff */
[----:B------:R3:W-:Y:S01]  /*bec0*/  @P4 STG.E.U16 desc[UR16][R66.64], R68 ;  /* 0x0000004442004986 */ /* 0x0007e2000c101510 */
[----:B------:R-:W-:Y:S01]  /*bed0*/  ISETP.LT.AND P4, PT, R49, UR5, !P0 ;  /* 0x0000000531007c0c */ /* 0x000fe2000c781270 */
[C---:B------:R-:W-:Y:S01]  /*bee0*/  VIADD R65, R64.reuse, UR4 ;  /* 0x0000000440417c36 */ /* 0x040fe20008000000 */
[----:B------:R-:W-:Y:S01]  /*bef0*/  LEA R60, P6, R64, R3, 0x1 ;  /* 0x00000003403c7211 */ /* 0x000fe200078c08ff */
[----:B------:R-:W-:Y:S01]  /*bf00*/  VIADD R49, R0, 0x11 ;  /* 0x0000001100317836 */ /* 0x000fe20000000000 */
[----:B------:R4:W-:Y:S01]  /*bf10*/  @P2 STG.E.U16 desc[UR16][R50.64], R62 ;  /* 0x0000003e32002986 */ /* 0x0009e2000c101510 */
[----:B------:R-:W-:Y:S01]  /*bf20*/  ULDC UR5, c[0x0][0x22c] ;  /* 0x00008b0000057ab9 */ /* 0x000fe20000000800 */
[----:B------:R-:W-:Y:S02]  /*bf30*/  LEA.HI.X.SX32 R61, R64, R48, 0x1, P6 ;  /* 0x00000030403d7211 */ /* 0x000fe400030f0eff */
[----:B------:R-:W-:Y:S01]  /*bf40*/  ISETP.LT.AND P2, PT, R49, UR5, !P0 ;  /* 0x0000000531007c0c */ /* 0x000fe2000c741270 */
[----:B------:R-:W-:Y:S01]  /*bf50*/  VIADD R49, R0, 0x12 ;  /* 0x0000001200317836 */ /* 0x000fe20000000000 */
[----:B------:R-:W-:Y:S01]  /*bf60*/  ULDC UR5, c[0x0][0x22c] ;  /* 0x00008b0000057ab9 */ /* 0x000fe20000000800 */
[----:B---3--:R-:W-:Y:S01]  /*bf70*/  PRMT R67, R62, 0x7632, R67 ;  /* 0x000076323e437816 */ /* 0x008fe20000000043 */
[----:B----4-:R-:W-:-:S04]  /*bf80*/  VIADD R51, R65, UR4 ;  /* 0x0000000441337c36 */ /* 0x010fc80008000000 */
[----:B------:R3:W-:Y:S01]  /*bf90*/  @P1 STG.E.U16 desc[UR16][R60.64], R67 ;  /* 0x000000433c001986 */ /* 0x0007e2000c101510 */
[-C--:B------:R-:W-:Y:S02]  /*bfa0*/  LEA R64, P1, R65, R3.reuse, 0x1 ;  /* 0x0000000341407211 */ /* 0x080fe400078208ff */
[----:B------:R-:W-:Y:S02]  /*bfb0*/  LEA R50, P6, R51, R3, 0x1 ;  /* 0x0000000333327211 */ /* 0x000fe400078c08ff */
[-C--:B------:R-:W-:Y:S02]  /*bfc0*/  LEA.HI.X.SX32 R65, R65, R48.reuse, 0x1, P1 ;  /* 0x0000003041417211 */ /* 0x080fe400008f0eff */
[----:B------:R-:W-:Y:S01]  /*bfd0*/  ISETP.LT.AND P1, PT, R49, UR5, !P0 ;  /* 0x0000000531007c0c */ /* 0x000fe2000c721270 */
[----:B------:R-:W-:Y:S01]  /*bfe0*/  VIADD R49, R0, 0x13 ;  /* 0x0000001300317836 */ /* 0x000fe20000000000 */
[----:B------:R-:W-:Y:S01]  /*bff0*/  ULDC UR5, c[0x0][0x22c] ;  /* 0x00008b0000057ab9 */ /* 0x000fe20000000800 */
[----:B------:R4:W-:Y:S01]  /*c000*/  @P3 STG.E.U16 desc[UR16][R64.64], R63 ;  /* 0x0000003f40003986 */ /* 0x0009e2000c101510 */
[C---:B---3--:R-:W-:Y:S01]  /*c010*/  VIADD R61, R51.reuse, UR4 ;  /* 0x00000004333d7c36 */ /* 0x048fe20008000000 */
[----:B------:R-:W-:-:S02]  /*c020*/  LEA.HI.X.SX32 R51, R51, R48, 0x1, P6 ;  /* 0x0000003033337211 */ /* 0x000fc400030f0eff */
[----:B------:R-:W-:Y:S01]  /*c030*/  ISETP.LT.AND P3, PT, R49, UR5, !P0 ;  /* 0x0000000531007c0c */ /* 0x000fe2000c761270 */
[C---:B------:R-:W-:Y:S01]  /*c040*/  VIADD R66, R61.reuse, UR4 ;  /* 0x000000043d427c36 */ /* 0x040fe20008000000 */
[CC--:B------:R-:W-:Y:S01]  /*c050*/  LEA R60, P6, R61.reuse, R3.reuse, 0x1 ;  /* 0x000000033d3c7211 */ /* 0x0c0fe200078c08ff */
[----:B------:R-:W-:Y:S01]  /*c060*/  VIADD R49, R0, 0x14 ;  /* 0x0000001400317836 */ /* 0x000fe20000000000 */
[----:B------:R-:W-:Y:S02]  /*c070*/  ULDC UR5, c[0x0][0x22c] ;  /* 0x00008b0000057ab9 */ /* 0x000fe40000000800 */
[----:B------:R-:W-:Y:S02]  /*c080*/  LEA.HI.X.SX32 R61, R61, R48, 0x1, P6 ;  /* 0x000000303d3d7211 */ /* 0x000fe400030f0eff */
[----:B----4-:R-:W-:Y:S01]  /*c090*/  PRMT R65, R63, 0x7632, R65 ;  /* 0x000076323f417816 */ /* 0x010fe20000000041 */
[C---:B------:R-:W-:Y:S01]  /*c0a0*/  VIADD R64, R66.reuse, UR4 ;  /* 0x0000000442407c36 */ /* 0x040fe20008000000 */
[----:B------:R-:W-:-:S03]  /*c0b0*/  LEA R62, P6, R66, R3, 0x1 ;  /* 0x00000003423e7211 */ /* 0x000fc600078c08ff */
[----:B------:R3:W-:Y:S01]  /*c0c0*/  @P5 STG.E.U16 desc[UR16][R50.64], R65 ;  /* 0x0000004132005986 */ /* 0x0007e2000c101510 */
[----:B------:R-:W-:Y:S02]  /*c0d0*/  LEA.HI.X.SX32 R63, R66, R48, 0x1, P6 ;  /* 0x00000030423f7211 */ /* 0x000fe400030f0eff */
[----:B------:R-:W-:Y:S01]  /*c0e0*/  ISETP.LT.AND P5, PT, R49, UR5, !P0 ;  /* 0x0000000531007c0c */ /* 0x000fe2000c7a1270 */
[C---:B------:R-:W-:Y:S01]  /*c0f0*/  VIADD R49, R0.reuse, 0x15 ;  /* 0x0000001500317836 */ /* 0x040fe20000000000 */
[----:B------:R-:W-:Y:S01]  /*c100*/  ULDC UR5, c[0x0][0x22c] ;  /* 0x00008b0000057ab9 */ /* 0x000fe20000000800 */
[----:B------:R4:W-:Y:S03]  /*c110*/  @P4 STG.E.U16 desc[UR16][R60.64], R56 ;  /* 0x000000383c004986 */ /* 0x0009e6000c101510 */
[----:B------:R-:W-:Y:S01]  /*c120*/  ISETP.LT.AND P4, PT, R49, UR5, !P0 ;  /* 0x0000000531007c0c */ /* 0x000fe2000c781270 */
[----:B------:R-:W-:Y:S01]  /*c130*/  VIADD R49, R0, 0x16 ;  /* 0x0000001600317836 */ /* 0x000fe20000000000 */
[----:B------:R-:W-:Y:S01]  /*c140*/  ULDC UR5, c[0x0][0x22c] ;  /* 0x00008b0000057ab9 */ /* 0x000fe20000000800 */
[----:B---3--:R-:W-:-:S04]  /*c150*/  LEA R50, P6, R64, R3, 0x1 ;  /* 0x0000000340327211 */ /* 0x008fc800078c08ff */
[C---:B------:R-:W-:Y:S01]  /*c160*/  LEA.HI.X.SX32 R51, R64.reuse, R48, 0x1, P6 ;  /* 0x0000003040337211 */ /* 0x040fe200030f0eff */
[----:B------:R-:W-:Y:S01]  /*c170*/  VIADD R64, R64, UR4 ;  /* 0x0000000440407c36 */ /* 0x000fe20008000000 */
[----:B----4-:R-:W-:-:S03]  /*c180*/  PRMT R61, R56, 0x7632, R61 ;  /* 0x00007632383d7816 */ /* 0x010fc6000000003d */
[C---:B------:R-:W-:Y:S01]  /*c190*/  VIADD R56, R64.reuse, UR4 ;  /* 0x0000000440387c36 */ /* 0x040fe20008000000 */
        /* <DEDUP_REMOVED lines=10> */
[C---:B------:R-:W-:Y:S02]  /*c240*/  LEA R62, P6, R56.reuse, R3, 0x1 ;  /* 0x00000003383e7211 */ /* 0x040fe400078c08ff */
[----:B----4-:R-:W-:Y:S01]  /*c250*/  PRMT R51, R57, 0x7632, R51 ;  /* 0x0000763239337816 */ /* 0x010fe20000000033 */
[C---:B------:R-:W-:Y:S01]  /*c260*/  VIADD R57, R56.reuse, UR4 ;  /* 0x0000000438397c36 */ /* 0x040fe20008000000 */
[----:B------:R-:W-:-:S03]  /*c270*/  LEA.HI.X.SX32 R63, R56, R48, 0x1, P6 ;  /* 0x00000030383f7211 */ /* 0x000fc600030f0eff */
[----:B------:R3:W-:Y:S01]  /*c280*/  @P3 STG.E.U16 desc[UR16][R60.64], R51 ;  /* 0x000000333c003986 */ /* 0x0007e2000c101510 */
[----:B------:R-:W-:Y:S02]  /*c290*/  LEA R50, P6, R57, R3, 0x1 ;  /* 0x0000000339327211 */ /* 0x000fe400078c08ff */
[----:B------:R-:W-:Y:S01]  /*c2a0*/  ISETP.LT.AND P3, PT, R49, UR5, !P0 ;  /* 0x0000000531007c0c */ /* 0x000fe2000c761270 */
[----:B------:R-:W-:Y:S01]  /*c2b0*/  VIADD R49, R0, 0x19 ;  /* 0x0000001900317836 */ /* 0x000fe20000000000 */
[----:B------:R4:W-:Y:S01]  /*c2c0*/  @P5 STG.E.U16 desc[UR16][R62.64], R58 ;  /* 0x0000003a3e005986 */ /* 0x0009e2000c101510 */
[----:B------:R-:W-:-:S03]  /*c2d0*/  ULDC UR5, c[0x0][0x22c] ;  /* 0x00008b0000057ab9 */ /* 0x000fc60000000800 */
        /* <DEDUP_REMOVED lines=21> */
[----:B------:R-:W-:Y:S01]  /*c430*/  ULDC UR5, c[0x0][0x22c] ;  /* 0x00008b0000057ab9 */ /* 0x000fe20000000800 */
[C---:B------:R-:W-:Y:S01]  /*c440*/  VIADD R62, R58.reuse, UR4 ;  /* 0x000000043a3e7c36 */ /* 0x040fe20008000000 */
[----:B------:R-:W-:Y:S02]  /*c450*/  LEA.HI.X.SX32 R51, R51, R48, 0x1, P6 ;  /* 0x0000003033337211 */ /* 0x000fe400030f0eff */
[----:B----4-:R-:W-:Y:S02]  /*c460*/  PRMT R57, R59, 0x7632, R57 ;  /* 0x000076323b397816 */ /* 0x010fe40000000039 */
        /* <DEDUP_REMOVED lines=10> */
[-C--:B------:R-:W-:Y:S02]  /*c510*/  LEA R58, P6, R62, R3.reuse, 0x1 ;  /* 0x000000033e3a7211 */ /* 0x080fe400078c08ff */
[----:B----4-:R-:W-:Y:S02]  /*c520*/  PRMT R51, R52, 0x7632, R51 ;  /* 0x0000763234337816 */ /* 0x010fe40000000033 */
[C---:B------:R-:W-:Y:S01]  /*c530*/  LEA.HI.X.SX32 R59, R62.reuse, R48, 0x1, P6 ;  /* 0x000000303e3b7211 */ /* 0x040fe200030f0eff */
[----:B------:R-:W-:Y:S02]  /*c540*/  VIADD R62, R62, UR4 ;  /* 0x000000043e3e7c36 */ /* 0x000fe40008000000 */
        /* <DEDUP_REMOVED lines=10> */
[-C--:B---3--:R-:W-:Y:S02]  /*c5f0*/  LEA.HI.X.SX32 R51, R62, R48.reuse, 0x1, P6 ;  /* 0x000000303e337211 */ /* 0x088fe400030f0eff */
[CC--:B------:R-:W-:Y:S01]  /*c600*/  LEA R56, P6, R52.reuse, R3.reuse, 0x1 ;  /* 0x0000000334387211 */ /* 0x0c0fe200078c08ff */
[C---:B----4-:R-:W-:Y:S01]  /*c610*/  VIADD R58, R52.reuse, UR4 ;  /* 0x00000004343a7c36 */ /* 0x050fe20008000000 */
[----:B------:R-:W-:Y:S02]  /*c620*/  PRMT R59, R53, 0x7632, R59 ;  /* 0x00007632353b7816 */ /* 0x000fe4000000003b */
[-C--:B------:R-:W-:Y:S02]  /*c630*/  LEA.HI.X.SX32 R57, R52, R48.reuse, 0x1, P6 ;  /* 0x0000003034397211 */ /* 0x080fe400030f0eff */
[----:B------:R-:W-:Y:S01]  /*c640*/  LEA R52, P6, R58, R3, 0x1 ;  /* 0x000000033a347211 */ /* 0x000fe200078c08ff */
[----:B------:R3:W-:Y:S01]  /*c650*/  @P2 STG.E.U16 desc[UR16][R50.64], R59 ;  /* 0x0000003b32002986 */ /* 0x0007e2000c101510 */
[----:B------:R-:W-:Y:S01]  /*c660*/  ISETP.LT.AND P2, PT, R49, UR5, !P0 ;  /* 0x0000000531007c0c */ /* 0x000fe2000c741270 */
[----:B------:R-:W-:Y:S01]  /*c670*/  VIADD R49, R0, 0x21 ;  /* 0x0000002100317836 */ /* 0x000fe20000000000 */
[C---:B------:R-:W-:Y:S01]  /*c680*/  LEA.HI.X.SX32 R53, R58.reuse, R48, 0x1, P6 ;  /* 0x000000303a357211 */ /* 0x040fe200030f0eff */
[----:B------:R-:W-:Y:S01]  /*c690*/  VIADD R58, R58, UR4 ;  /* 0x000000043a3a7c36 */ /* 0x000fe20008000000 */
[----:B------:R-:W-:Y:S01]  /*c6a0*/  ULDC UR5, c[0x0][0x22c] ;  /* 0x00008b0000057ab9 */ /* 0x000fe20000000800 */
[----:B------:R4:W-:Y:S01]  /*c6b0*/  @P1 STG.E.U16 desc[UR16][R56.64], R54 ;  /* 0x0000003638001986 */ /* 0x0009e2000c101510 */
[----:B------:R-:W-:Y:S01]  /*c6c0*/  ISETP.LT.AND P1, PT, R49, UR5, !P0 ;  /* 0x0000000531007c0c */ /* 0x000fe2000c721270 */
[----:B------:R-:W-:Y:S01]  /*c6d0*/  VIADD R49, R0, 0x22 ;  /* 0x0000002200317836 */ /* 0x000fe20000000000 */
[----:B------:R-:W-:Y:S01]  /*c6e0*/  ULDC UR5, c[0x0][0x22c] ;  /* 0x00008b0000057ab9 */ /* 0x000fe20000000800 */
[----:B---3--:R-:W-:-:S05]  /*c6f0*/  PRMT R51, R54, 0x7632, R51 ;  /* 0x0000763236337816 */ /* 0x008fca0000000033 */
[----:B------:R3:W-:Y:S01]  /*c700*/  @P3 STG.E.U16 desc[UR16][R52.64], R51 ;  /* 0x0000003334003986 */ /* 0x0007e2000c101510 */
[C---:B----4-:R-:W-:Y:S01]  /*c710*/  VIADD R54, R58.reuse, UR4 ;  /* 0x000000043a367c36 */ /* 0x050fe20008000000 */
[----:B------:R-:W-:-:S04]  /*c720*/  LEA R50, P3, R58, R3, 0x1 ;  /* 0x000000033a327211 */ /* 0x000fc800078608ff */
[----:B------:R-:W-:-:S04]  /*c730*/  LEA R56, P6, R54, R3, 0x1 ;  /* 0x0000000336387211 */ /* 0x000fc800078c08ff */
[-C--:B------:R-:W-:Y:S02]  /*c740*/  LEA.HI.X.SX32 R57, R54, R48.reuse, 0x1, P6 ;  /* 0x0000003036397211 */ /* 0x080fe400030f0eff */
[-C--:B---3--:R-:W-:Y:S01]  /*c750*/  LEA.HI.X.SX32 R51, R58, R48.reuse, 0x1, P3 ;  /* 0x000000303a337211 */ /* 0x088fe200018f0eff */
[----:B------:R-:W-:Y:S01]  /*c760*/  VIADD R53, R54, UR4 ;  /* 0x0000000436357c36 */ /* 0x000fe20008000000 */
[----:B------:R-:W-:Y:S01]  /*c770*/  ISETP.LT.AND P3, PT, R49, UR5, !P0 ;  /* 0x0000000531007c0c */ /* 0x000fe2000c761270 */
[C---:B------:R-:W-:Y:S01]  /*c780*/  VIADD R49, R0.reuse, 0x23 ;  /* 0x0000002300317836 */ /* 0x040fe20000000000 */
[----:B------:R-:W-:Y:S01]  /*c790*/  ULDC UR5, c[0x0][0x22c] ;  /* 0x00008b0000057ab9 */ /* 0x000fe20000000800 */
[C---:B------:R-:W-:Y:S01]  /*c7a0*/  VIADD R54, R53.reuse, UR4 ;  /* 0x0000000435367c36 */ /* 0x040fe20008000000 */
[----:B------:R-:W-:Y:S01]  /*c7b0*/  LEA R52, P6, R53, R3, 0x1 ;  /* 0x0000000335347211 */ /* 0x000fe200078c08ff */
        /* <DEDUP_REMOVED lines=18> */
[----:B----4-:R-:W-:Y:S01]  /*c8e0*/  PRMT R53, R16, 0x7632, R53 ;  /* 0x0000763210357816 */ /* 0x010fe20000000035 */
[----:B------:R-:W-:Y:S01]  /*c8f0*/  VIADD R16, R0, 0x27 ;  /* 0x0000002700107836 */ /* 0x000fe20000000000 */
[CC--:B------:R-:W-:Y:S01]  /*c900*/  LEA.HI.X.SX32 R55, R58.reuse, R48.reuse, 0x1, P6 ;  /* 0x000000303a377211 */ /* 0x0c0fe200030f0eff */
[----:B------:R-:W-:Y:S02]  /*c910*/  VIADD R58, R58, UR4 ;  /* 0x000000043a3a7c36 */ /* 0x000fe40008000000 */
[----:B------:R3:W-:Y:S01]  /*c920*/  @P1 STG.E.U16 desc[UR16][R50.64], R53 ;  /* 0x0000003532001986 */ /* 0x0007e2000c101510 */
[----:B------:R-:W-:Y:S01]  /*c930*/  ISETP.LT.AND P1, PT, R49, UR5, !P0 ;  /* 0x0000000531007c0c */ /* 0x000fe2000c721270 */
[C---:B------:R-:W-:Y:S01]  /*c940*/  VIADD R49, R58.reuse, UR4 ;  /* 0x000000043a317c36 */ /* 0x040fe20008000000 */
[----:B------:R-:W-:Y:S01]  /*c950*/  LEA R52, P6, R58, R3, 0x1 ;  /* 0x000000033a347211 */ /* 0x000fe200078c08ff */
[----:B------:R-:W-:Y:S01]  /*c960*/  ULDC UR5, c[0x0][0x22c] ;  /* 0x00008b0000057ab9 */ /* 0x000fe20000000800 */
[----:B------:R4:W-:Y:S01]  /*c970*/  @P3 STG.E.U16 desc[UR16][R54.64], R17 ;  /* 0x0000001136003986 */ /* 0x0009e2000c101510 */
[----:B------:R-:W-:Y:S01]  /*c980*/  ISETP.LT.AND P3, PT, R16, UR5, !P0 ;  /* 0x0000000510007c0c */ /* 0x000fe2000c761270 */
[----:B------:R-:W-:Y:S01]  /*c990*/  VIADD R16, R0, 0x28 ;  /* 0x0000002800107836 */ /* 0x000fe20000000000 */
[----:B------:R-:W-:Y:S01]  /*c9a0*/  ULDC UR5, c[0x0][0x22c] ;  /* 0x00008b0000057ab9 */ /* 0x000fe20000000800 */
[----:B---3--:R-:W-:-:S02]  /*c9b0*/  LEA.HI.X.SX32 R53, R58, R48, 0x1, P6 ;  /* 0x000000303a357211 */ /* 0x008fc400030f0eff */
[-C--:B------:R-:W-:Y:S02]  /*c9c0*/  LEA R50, P6, R49, R3.reuse, 0x1 ;  /* 0x0000000331327211 */ /* 0x080fe400078c08ff */
[----:B----4-:R-:W-:Y:S01]  /*c9d0*/  PRMT R55, R17, 0x7632, R55 ;  /* 0x0000763211377816 */ /* 0x010fe20000000037 */
[C---:B------:R-:W-:Y:S01]  /*c9e0*/  VIADD R54, R49.reuse, UR4 ;  /* 0x0000000431367c36 */ /* 0x040fe20008000000 */
[-C--:B------:R-:W-:Y:S01]  /*c9f0*/  LEA.HI.X.SX32 R51, R49, R48.reuse, 0x1, P6 ;  /* 0x0000003031337211 */ /* 0x080fe200030f0eff */
[----:B------:R-:W-:Y:S02]  /*ca00*/  VIADD R49, R0, 0x29 ;  /* 0x0000002900317836 */ /* 0x000fe40000000000 */
[----:B------:R3:W-:Y:S01]  /*ca10*/  @P5 STG.E.U16 desc[UR16][R52.64], R55 ;  /* 0x0000003734005986 */ /* 0x0007e2000c101510 */
[----:B------:R-:W-:Y:S01]  /*ca20*/  ISETP.LT.AND P5, PT, R16, UR5, !P0 ;  /* 0x0000000510007c0c */ /* 0x000fe2000c7a1270 */
[----:B------:R-:W-:Y:S01]  /*ca30*/  ULDC UR5, c[0x0][0x22c] ;  /* 0x00008b0000057ab9 */ /* 0x000fe20000000800 */
[----:B------:R-:W-:Y:S01]  /*ca40*/  LEA R16, P6, R54, R3, 0x1 ;  /* 0x0000000336107211 */ /* 0x000fe200078c08ff */
[----:B------:R4:W-:Y:S01]  /*ca50*/  @P4 STG.E.U16 desc[UR16][R50.64], R18 ;  /* 0x0000001232004986 */ /* 0x0009e2000c101510 */
[----:B------:R-:W-:Y:S01]  /*ca60*/  ISETP.LT.AND P4, PT, R49, UR5, !P0 ;  /* 0x0000000531007c0c */ /* 0x000fe2000c781270 */
[----:B------:R-:W-:Y:S01]  /*ca70*/  VIADD R49, R0, 0x2a ;  /* 0x0000002a00317836 */ /* 0x000fe20000000000 */
[C---:B------:R-:W-:Y:S01]  /*ca80*/  LEA.HI.X.SX32 R17, R54.reuse, R48, 0x1, P6 ;  /* 0x0000003036117211 */ /* 0x040fe200030f0eff */
[----:B------:R-:W-:Y:S01]  /*ca90*/  VIADD R54, R54, UR4 ;  /* 0x0000000436367c36 */ /* 0x000fe20008000000 */
[----:B------:R-:W-:Y:S01]  /*caa0*/  ULDC UR5, c[0x0][0x22c] ;  /* 0x00008b0000057ab9 */ /* 0x000fe20000000800 */
[----:B---3--:R-:W-:-:S02]  /*cab0*/  PRMT R53, R18, 0x7632, R53 ;  /* 0x0000763212357816 */ /* 0x008fc40000000035 */
[----:B----4-:R-:W-:-:S03]  /*cac0*/  VIADD R51, R54, UR4 ;  /* 0x0000000436337c36 */ /* 0x010fc60008000000 */
[----:B------:R3:W-:Y:S01]  /*cad0*/  @P2 STG.E.U16 desc[UR16][R16.64], R53 ;  /* 0x0000003510002986 */ /* 0x0007e2000c101510 */
[-C--:B------:R-:W-:Y:S01]  /*cae0*/  LEA R52, P2, R54, R3.reuse, 0x1 ;  /* 0x0000000336347211 */ /* 0x080fe200078408ff */
[----:B------:R-:W-:Y:S01]  /*caf0*/  VIADD R18, R0, 0x2b ;  /* 0x0000002b00127836 */ /* 0x000fe20000000000 */
[----:B------:R-:W-:Y:S02]  /*cb00*/  LEA R50, P6, R51, R3, 0x1 ;  /* 0x0000000333327211 */ /* 0x000fe400078c08ff */
[-C--:B---3--:R-:W-:Y:S01]  /*cb10*/  LEA.HI.X.SX32 R53, R54, R48.reuse, 0x1, P2 ;  /* 0x0000003036357211 */ /* 0x088fe200010f0eff */
[----:B------:R-:W-:Y:S01]  /*cb20*/  VIADD R17, R0, 0x2c ;  /* 0x0000002c00117836 */ /* 0x000fe20000000000 */
[----:B------:R-:W-:Y:S01]  /*cb30*/  ISETP.LT.AND P2, PT, R49, UR5, !P0 ;  /* 0x0000000531007c0c */ /* 0x000fe2000c741270 */
[----:B------:R-:W-:Y:S02]  /*cb40*/  ULDC UR5, c[0x0][0x22c] ;  /* 0x00008b0000057ab9 */ /* 0x000fe40000000800 */
[----:B------:R3:W-:Y:S01]  /*cb50*/  @P1 STG.E.U16 desc[UR16][R52.64], R19 ;  /* 0x0000001334001986 */ /* 0x0007e2000c101510 */
[----:B------:R-:W-:Y:S01]  /*cb60*/  ISETP.LT.AND P1, PT, R18, UR5, !P0 ;  /* 0x0000000512007c0c */ /* 0x000fe2000c721270 */
[C---:B------:R-:W-:Y:S01]  /*cb70*/  VIADD R18, R51.reuse, UR4 ;  /* 0x0000000433127c36 */ /* 0x040fe20008000000 */
[----:B------:R-:W-:Y:S01]  /*cb80*/  LEA.HI.X.SX32 R51, R51, R48, 0x1, P6 ;  /* 0x0000003033337211 */ /* 0x000fe200030f0eff */
[----:B------:R-:W-:-:S02]  /*cb90*/  ULDC UR5, c[0x0][0x22c] ;  /* 0x00008b0000057ab9 */ /* 0x000fc40000000800 */
[C---:B------:R-:W-:Y:S01]  /*cba0*/  VIADD R49, R18.reuse, UR4 ;  /* 0x0000000412317c36 */ /* 0x040fe20008000000 */
[----:B------:R-:W-:Y:S02]  /*cbb0*/  LEA R16, P6, R18, R3, 0x1 ;  /* 0x0000000312107211 */ /* 0x000fe400078c08ff */
[----:B---3--:R-:W-:Y:S01]  /*cbc0*/  PRMT R53, R19, 0x7632, R53 ;  /* 0x0000763213357816 */ /* 0x008fe20000000035 */
[----:B------:R-:W-:Y:S02]  /*cbd0*/  VIADD R19, R0, 0x2d ;  /* 0x0000002d00137836 */ /* 0x000fe40000000000 */
[----:B------:R-:W-:Y:S02]  /*cbe0*/  VIADD R52, R49, UR4 ;  /* 0x0000000431347c36 */ /* 0x000fe40008000000 */
[----:B------:R3:W-:Y:S01]  /*cbf0*/  @P3 STG.E.U16 desc[UR16][R50.64], R53 ;  /* 0x0000003532003986 */ /* 0x0007e2000c101510 */
[----:B------:R-:W-:Y:S01]  /*cc00*/  ISETP.LT.AND P3, PT, R17, UR5, !P0 ;  /* 0x0000000511007c0c */ /* 0x000fe2000c761270 */
[----:B------:R-:W-:Y:S01]  /*cc10*/  ULDC UR5, c[0x0][0x22c] ;  /* 0x00008b0000057ab9 */ /* 0x000fe20000000800 */
[----:B------:R-:W-:-:S02]  /*cc20*/  LEA.HI.X.SX32 R17, R18, R48, 0x1, P6 ;  /* 0x0000003012117211 */ /* 0x000fc400030f0eff */
[----:B------:R-:W-:-:S03]  /*cc30*/  LEA R18, P6, R49, R3, 0x1 ;  /* 0x0000000331127211 */ /* 0x000fc600078c08ff */
[----:B------:R4:W-:Y:S01]  /*cc40*/  @P5 STG.E.U16 desc[UR16][R16.64], R12 ;  /* 0x0000000c10005986 */ /* 0x0009e2000c101510 */
[----:B------:R-:W-:Y:S01]  /*cc50*/  ISETP.LT.AND P5, PT, R19, UR5, !P0 ;  /* 0x0000000513007c0c */ /* 0x000fe2000c7a1270 */
[----:B------:R-:W-:Y:S01]  /*cc60*/  ULDC UR5, c[0x0][0x22c] ;  /* 0x00008b0000057ab9 */ /* 0x000fe20000000800 */
[----:B------:R-:W-:Y:S01]  /*cc70*/  LEA.HI.X.SX32 R19, R49, R48, 0x1, P6 ;  /* 0x0000003031137211 */ /* 0x000fe200030f0eff */
[----:B------:R-:W-:Y:S01]  /*cc80*/  VIADD R49, R0, 0x2e ;  /* 0x0000002e00317836 */ /* 0x000fe20000000000 */
[----:B---3--:R-:W-:-:S04]  /*cc90*/  LEA R50, P6, R52, R3, 0x1 ;  /* 0x0000000334327211 */ /* 0x008fc800078c08ff */
[C---:B------:R-:W-:Y:S01]  /*cca0*/  LEA.HI.X.SX32 R51, R52.reuse, R48, 0x1, P6 ;  /* 0x0000003034337211 */ /* 0x040fe200030f0eff */
[----:B------:R-:W-:Y:S01]  /*ccb0*/  VIADD R52, R52, UR4 ;  /* 0x0000000434347c36 */ /* 0x000fe20008000000 */
[----:B----4-:R-:W-:Y:S01]  /*ccc0*/  PRMT R17, R12, 0x7632, R17 ;  /* 0x000076320c117816 */ /* 0x010fe20000000011 */
[----:B------:R-:W-:-:S03]  /*ccd0*/  VIADD R12, R0, 0x2f ;  /* 0x0000002f000c7836 */ /* 0x000fc60000000000 */
[CC--:B------:R-:W-:Y:S01]  /*cce0*/  LEA R16, P6, R52.reuse, R3.reuse, 0x1 ;  /* 0x0000000334107211 */ /* 0x0c0fe200078c08ff */
[----:B------:R3:W-:Y:S01]  /*ccf0*/  @P4 STG.E.U16 desc[UR16][R18.64], R17 ;  /* 0x0000001112004986 */ /* 0x0007e2000c101510 */
[----:B------:R-:W-:Y:S01]  /*cd00*/  ISETP.LT.AND P4, PT, R49, UR5, !P0 ;  /* 0x0000000531007c0c */ /* 0x000fe2000c781270 */
[----:B------:R-:W-:Y:S01]  /*cd10*/  VIADD R49, R52, UR4 ;  /* 0x0000000434317c36 */ /* 0x000fe20008000000 */
[----:B------:R-:W-:Y:S01]  /*cd20*/  ULDC UR5, c[0x0][0x22c] ;  /* 0x00008b0000057ab9 */ /* 0x000fe20000000800 */
[----:B------:R4:W-:Y:S01]  /*cd30*/  @P2 STG.E.U16 desc[UR16][R50.64], R13 ;  /* 0x0000000d32002986 */ /* 0x0009e2000c101510 */
[----:B------:R-:W-:Y:S01]  /*cd40*/  ISETP.LT.AND P2, PT, R12, UR5, !P0 ;  /* 0x000000050c007c0c */ /* 0x000fe2000c741270 */
[----:B------:R-:W-:Y:S01]  /*cd50*/  VIADD R12, R0, 0x30 ;  /* 0x00000030000c7836 */ /* 0x000fe20000000000 */
[----:B------:R-:W-:Y:S01]  /*cd60*/  ULDC UR5, c[0x0][0x22c] ;  /* 0x00008b0000057ab9 */ /* 0x000fe20000000800 */
[----:B---3--:R-:W-:Y:S02]  /*cd70*/  LEA.HI.X.SX32 R17, R52, R48, 0x1, P6 ;  /* 0x0000003034117211 */ /* 0x008fe400030f0eff */
[----:B------:R-:W-:-:S02]  /*cd80*/  LEA R18, P6, R49, R3, 0x1 ;  /* 0x0000000331127211 */ /* 0x000fc400078c08ff */
        /* <DEDUP_REMOVED lines=30> */
[----:B------:R-:W-:-:S03]  /*cf70*/  LEA R12, P6, R14, R3, 0x1 ;  /* 0x000000030e0c7211 */ /* 0x000fc600078c08ff */
[----:B------:R-:W-:Y:S01]  /*cf80*/  VIADD R50, R49, UR4 ;  /* 0x0000000431327c36 */ /* 0x000fe20008000000 */
[----:B---3--:R-:W-:Y:S01]  /*cf90*/  PRMT R17, R15, 0x7632, R17 ;  /* 0x000076320f117816 */ /* 0x008fe20000000011 */
[----:B------:R-:W-:-:S04]  /*cfa0*/  VIADD R15, R0, 0x35 ;  /* 0x00000035000f7836 */ /* 0x000fc80000000000 */
[----:B------:R3:W-:Y:S01]  /*cfb0*/  @P2 STG.E.U16 desc[UR16][R18.64], R17 ;  /* 0x0000001112002986 */ /* 0x0007e2000c101510 */
[----:B------:R-:W-:Y:S01]  /*cfc0*/  ISETP.LT.AND P2, PT, R13, UR5, !P0 ;  /* 0x000000050d007c0c */ /* 0x000fe2000c741270 */
[----:B------:R-:W-:Y:S01]  /*cfd0*/  ULDC UR5, c[0x0][0x22c] ;  /* 0x00008b0000057ab9 */ /* 0x000fe20000000800 */
[----:B------:R-:W-:Y:S02]  /*cfe0*/  LEA.HI.X.SX32 R13, R14, R48, 0x1, P6 ;  /* 0x000000300e0d7211 */ /* 0x000fe400030f0eff */
[----:B------:R-:W-:-:S03]  /*cff0*/  LEA R14, P6, R49, R3, 0x1 ;  /* 0x00000003310e7211 */ /* 0x000fc600078c08ff */
[----:B0-----:R0:W-:Y:S01]  /*d000*/  @P1 STG.E.U16 desc[UR16][R12.64], R8 ;  /* 0x000000080c001986 */ /* 0x0011e2000c101510 */
[----:B------:R-:W-:Y:S01]  /*d010*/  ISETP.LT.AND P1, PT, R15, UR5, !P0 ;  /* 0x000000050f007c0c */ /* 0x000fe2000c721270 */
[----:B------:R-:W-:Y:S01]  /*d020*/  ULDC UR5, c[0x0][0x22c] ;  /* 0x00008b0000057ab9 */ /* 0x000fe20000000800 */
[-C--:B------:R-:W-:Y:S01]  /*d030*/  LEA.HI.X.SX32 R15, R49, R48.reuse, 0x1, P6 ;  /* 0x00000030310f7211 */ /* 0x080fe200030f0eff */
[----:B---3--:R-:W-:Y:S01]  /*d040*/  VIADD R18, R0, 0x36 ;  /* 0x0000003600127836 */ /* 0x008fe20000000000 */
[C---:B------:R-:W-:Y:S02]  /*d050*/  LEA R16, P6, R50.reuse, R3, 0x1 ;  /* 0x0000000332107211 */ /* 0x040fe400078c08ff */
[----:B------:R-:W-:Y:S02]  /*d060*/  PRMT R19, R9, 0x7632, R19 ;  /* 0x0000763209137816 */ /* 0x000fe40000000013 */
[C---:B------:R-:W-:Y:S01]  /*d070*/  LEA.HI.X.SX32 R17, R50.reuse, R48, 0x1, P6 ;  /* 0x0000003032117211 */ /* 0x040fe200030f0eff */
[----:B------:R-:W-:Y:S01]  /*d080*/  VIADD R50, R50, UR4 ;  /* 0x0000000432327c36 */ /* 0x000fe20008000000 */
[----:B0-----:R-:W-:Y:S01]  /*d090*/  PRMT R13, R8, 0x7632, R13 ;  /* 0x00007632080d7816 */ /* 0x001fe2000000000d */
[----:B------:R-:W-:-:S03]  /*d0a0*/  VIADD R8, R0, 0x37 ;  /* 0x0000003700087836 */ /* 0x000fc60000000000 */
[-C--:B------:R-:W-:Y:S01]  /*d0b0*/  LEA R12, P6, R50, R3.reuse, 0x1 ;  /* 0x00000003320c7211 */ /* 0x080fe200078c08ff */
        /* <DEDUP_REMOVED lines=8> */
[----:B0-----:R-:W-:Y:S02]  /*d140*/  LEA.HI.X.SX32 R13, R50, R48, 0x1, P6 ;  /* 0x00000030320d7211 */ /* 0x001fe400030f0eff */
[C---:B------:R-:W-:Y:S01]  /*d150*/  LEA R14, P6, R18.reuse, R3, 0x1 ;  /* 0x00000003120e7211 */ /* 0x040fe200078c08ff */
[----:B---3--:R-:W-:-:S02]  /*d160*/  VIADD R17, R18, UR4 ;  /* 0x0000000412117c36 */ /* 0x008fc40008000000 */
[----:B------:R0:W-:Y:S01]  /*d170*/  @P4 STG.E.U16 desc[UR16][R12.64], R19 ;  /* 0x000000130c004986 */ /* 0x0001e2000c101510 */
[-C--:B------:R-:W-:Y:S01]  /*d180*/  LEA.HI.X.SX32 R15, R18, R48.reuse, 0x1, P6 ;  /* 0x00000030120f7211 */ /* 0x080fe200030f0eff */
[----:B------:R-:W-:Y:S01]  /*d190*/  VIADD R16, R0, 0x39 ;  /* 0x0000003900107836 */ /* 0x000fe20000000000 */
[----:B------:R-:W-:Y:S01]  /*d1a0*/  ISETP.LT.AND P4, PT, R8, UR5, !P0 ;  /* 0x0000000508007c0c */ /* 0x000fe2000c781270 */
[----:B------:R-:W-:Y:S01]  /*d1b0*/  ULDC UR5, c[0x0][0x22c] ;  /* 0x00008b0000057ab9 */ /* 0x000fe20000000800 */
[C---:B------:R-:W-:Y:S01]  /*d1c0*/  LEA R8, P6, R17.reuse, R3, 0x1 ;  /* 0x0000000311087211 */ /* 0x040fe200078c08ff */
[----:B------:R3:W-:Y:S01]  /*d1d0*/  @P2 STG.E.U16 desc[UR16][R14.64], R10 ;  /* 0x0000000a0e002986 */ /* 0x0007e2000c101510 */
[----:B------:R-:W-:Y:S01]  /*d1e0*/  ISETP.LT.AND P2, PT, R16, UR5, !P0 ;  /* 0x0000000510007c0c */ /* 0x000fe2000c741270 */
[----:B------:R-:W-:Y:S01]  /*d1f0*/  VIADD R16, R0, 0x3a ;  /* 0x0000003a00107836 */ /* 0x000fe20000000000 */
[C---:B------:R-:W-:Y:S01]  /*d200*/  LEA.HI.X.SX32 R9, R17.reuse, R48, 0x1, P6 ;  /* 0x0000003011097211 */ /* 0x040fe200030f0eff */
[----:B------:R-:W-:Y:S01]  /*d210*/  VIADD R17, R17, UR4 ;  /* 0x0000000411117c36 */ /* 0x000fe20008000000 */
[----:B------:R-:W-:Y:S01]  /*d220*/  ULDC UR5, c[0x0][0x22c] ;  /* 0x00008b0000057ab9 */ /* 0x000fe20000000800 */
[----:B0-----:R-:W-:-:S05]  /*d230*/  PRMT R13, R10, 0x7632, R13 ;  /* 0x000076320a0d7816 */ /* 0x001fca000000000d */
[----:B------:R0:W-:Y:S01]  /*d240*/  @P1 STG.E.U16 desc[UR16][R8.64], R13 ;  /* 0x0000000d08001986 */ /* 0x0001e2000c101510 */
[C---:B------:R-:W-:Y:S01]  /*d250*/  LEA R12, P1, R17.reuse, R3, 0x1 ;  /* 0x00000003110c7211 */ /* 0x040fe200078208ff */
[----:B---3--:R-:W-:Y:S02]  /*d260*/  VIADD R15, R17, UR4 ;  /* 0x00000004110f7c36 */ /* 0x008fe40008000000 */
[----:B------:R-:W-:-:S03]  /*d270*/  VIADD R10, R0, 0x3b ;  /* 0x0000003b000a7836 */ /* 0x000fc60000000000 */
[----:B------:R-:W-:Y:S02]  /*d280*/  LEA R14, P6, R15, R3, 0x1 ;  /* 0x000000030f0e7211 */ /* 0x000fe400078c08ff */
[-C--:B0-----:R-:W-:Y:S01]  /*d290*/  LEA.HI.X.SX32 R13, R17, R48.reuse, 0x1, P1 ;  /* 0x00000030110d7211 */ /* 0x081fe200008f0eff */
        /* <DEDUP_REMOVED lines=11> */
[----:B0-----:R-:W-:Y:S01]  /*d350*/  PRMT R13, R11, 0x7632, R13 ;  /* 0x000076320b0d7816 */ /* 0x001fe2000000000d */
[----:B------:R-:W-:-:S04]  /*d360*/  VIADD R11, R0, 0x3d ;  /* 0x0000003d000b7836 */ /* 0x000fc80000000000 */
[----:B------:R0:W-:Y:S01]  /*d370*/  @P5 STG.E.U16 desc[UR16][R14.64], R13 ;  /* 0x0000000d0e005986 */ /* 0x0001e2000c101510 */
[----:B------:R-:W-:Y:S01]  /*d380*/  ISETP.LT.AND P5, PT, R9, UR5, !P0 ;  /* 0x0000000509007c0c */ /* 0x000fe2000c7a1270 */
[----:B------:R-:W-:Y:S01]  /*d390*/  ULDC UR5, c[0x0][0x22c] ;  /* 0x00008b0000057ab9 */ /* 0x000fe20000000800 */
[----:B------:R-:W-:Y:S02]  /*d3a0*/  LEA.HI.X.SX32 R9, R10, R48, 0x1, P6 ;  /* 0x000000300a097211 */ /* 0x000fe400030f0eff */
[----:B------:R-:W-:-:S03]  /*d3b0*/  LEA R10, P6, R16, R3, 0x1 ;  /* 0x00000003100a7211 */ /* 0x000fc600078c08ff */
[----:B------:R3:W-:Y:S01]  /*d3c0*/  @P4 STG.E.U16 desc[UR16][R8.64], R4 ;  /* 0x0000000408004986 */ /* 0x0007e2000c101510 */
[----:B------:R-:W-:Y:S01]  /*d3d0*/  ISETP.LT.AND P4, PT, R11, UR5, !P0 ;  /* 0x000000050b007c0c */ /* 0x000fe2000c781270 */
[----:B------:R-:W-:Y:S01]  /*d3e0*/  ULDC UR5, c[0x0][0x22c] ;  /* 0x00008b0000057ab9 */ /* 0x000fe20000000800 */
[-C--:B------:R-:W-:Y:S01]  /*d3f0*/  LEA.HI.X.SX32 R11, R16, R48.reuse, 0x1, P6 ;  /* 0x00000030100b7211 */ /* 0x080fe200030f0eff */
[----:B0-----:R-:W-:Y:S01]  /*d400*/  VIADD R14, R0, 0x3e ;  /* 0x0000003e000e7836 */ /* 0x001fe20000000000 */
[----:B------:R-:W-:Y:S02]  /*d410*/  LEA R12, P6, R17, R3, 0x1 ;  /* 0x00000003110c7211 */ /* 0x000fe400078c08ff */
[----:B------:R-:W-:Y:S02]  /*d420*/  PRMT R15, R5, 0x7632, R15 ;  /* 0x00007632050f7816 */ /* 0x000fe4000000000f */
[C---:B------:R-:W-:Y:S01]  /*d430*/  LEA.HI.X.SX32 R13, R17.reuse, R48, 0x1, P6 ;  /* 0x00000030110d7211 */ /* 0x040fe200030f0eff */
[----:B------:R-:W-:Y:S01]  /*d440*/  VIADD R17, R17, UR4 ;  /* 0x0000000411117c36 */ /* 0x000fe20008000000 */
[----:B---3--:R-:W-:Y:S01]  /*d450*/  PRMT R9, R4, 0x7632, R9 ;  /* 0x0000763204097816 */ /* 0x008fe20000000009 */
[----:B------:R-:W-:-:S03]  /*d460*/  VIADD R4, R0, 0x3f ;  /* 0x0000003f00047836 */ /* 0x000fc60000000000 */
[CC--:B------:R-:W-:Y:S01]  /*d470*/  LEA R8, P6, R17.reuse, R3.reuse, 0x1 ;  /* 0x0000000311087211 */ /* 0x0c0fe200078c08ff */
[----:B------:R0:W-:Y:S01]  /*d480*/  @P2 STG.E.U16 desc[UR16][R10.64], R9 ;  /* 0x000000090a002986 */ /* 0x0001e2000c101510 */
[----:B------:R-:W-:Y:S01]  /*d490*/  ISETP.LT.AND P2, PT, R14, UR5, !P0 ;  /* 0x000000050e007c0c */ /* 0x000fe2000c741270 */
[C---:B------:R-:W-:Y:S01]  /*d4a0*/  VIADD R14, R17.reuse, UR4 ;  /* 0x00000004110e7c36 */ /* 0x040fe20008000000 */
[----:B------:R-:W-:Y:S01]  /*d4b0*/  ULDC UR5, c[0x0][0x22c] ;  /* 0x00008b0000057ab9 */ /* 0x000fe20000000800 */
[----:B------:R3:W-:Y:S01]  /*d4c0*/  @P1 STG.E.U16 desc[UR16][R12.64], R5 ;  /* 0x000000050c001986 */ /* 0x0007e2000c101510 */
[----:B------:R-:W-:Y:S01]  /*d4d0*/  ISETP.LT.AND P1, PT, R4, UR5, !P0 ;  /* 0x0000000504007c0c */ /* 0x000fe2000c721270 */
[----:B------:R-:W-:Y:S01]  /*d4e0*/  VIADD R4, R0, 0x40 ;  /* 0x0000004000047836 */ /* 0x000fe20000000000 */
[----:B------:R-:W-:Y:S01]  /*d4f0*/  ULDC UR5, c[0x0][0x22c] ;  /* 0x00008b0000057ab9 */ /* 0x000fe20000000800 */
[----:B0-----:R-:W-:Y:S02]  /*d500*/  LEA.HI.X.SX32 R9, R17, R48, 0x1, P6 ;  /* 0x0000003011097211 */ /* 0x001fe400030f0eff */
[C---:B------:R-:W-:Y:S01]  /*d510*/  LEA R10, P6, R14.reuse, R3, 0x1 ;  /* 0x000000030e0a7211 */ /* 0x040fe200078c08ff */
[----:B------:R0:W4:Y:S01]  /*d520*/  LDS.128 R16, [R2] ;  /* 0x0000000002107984 */ /* 0x0001220000000c00 */
[----:B---3--:R-:W-:-:S02]  /*d530*/  VIADD R13, R14, UR4 ;  /* 0x000000040e0d7c36 */ /* 0x008fc40008000000 */
[-C--:B------:R-:W-:Y:S01]  /*d540*/  LEA.HI.X.SX32 R11, R14, R48.reuse, 0x1, P6 ;  /* 0x000000300e0b7211 */ /* 0x080fe200030f0eff */
[----:B------:R3:W-:Y:S01]  /*d550*/  @P3 STG.E.U16 desc[UR16][R8.64], R15 ;  /* 0x0000000f08003986 */ /* 0x0007e2000c101510 */
[----:B------:R-:W-:Y:S01]  /*d560*/  ISETP.LT.AND P3, PT, R4, UR5, !P0 ;  /* 0x0000000504007c0c */ /* 0x000fe2000c761270 */
[C---:B------:R-:W-:Y:S01]  /*d570*/  VIADD R12, R0.reuse, 0x41 ;  /* 0x00000041000c7836 */ /* 0x040fe20000000000 */
[C---:B------:R-:W-:Y:S01]  /*d580*/  LEA R4, P6, R13.reuse, R3, 0x1 ;  /* 0x000000030d047211 */ /* 0x040fe200078c08ff */
[----:B------:R1:W-:Y:S01]  /*d590*/  @P5 STG.E.U16 desc[UR16][R10.64], R6 ;  /* 0x000000060a005986 */ /* 0x0003e2000c101510 */
[----:B------:R-:W-:Y:S01]  /*d5a0*/  ULDC UR5, c[0x0][0x22c] ;  /* 0x00008b0000057ab9 */ /* 0x000fe20000000800 */
[----:B0-----:R-:W-:Y:S01]  /*d5b0*/  VIADD R2, R0, 0x7b ;  /* 0x0000007b00027836 */ /* 0x001fe20000000000 */
[C---:B------:R-:W-:Y:S01]  /*d5c0*/  LEA.HI.X.SX32 R5, R13.reuse, R48, 0x1, P6 ;  /* 0x000000300d057211 */ /* 0x040fe200030f0eff */
[----:B------:R-:W-:Y:S01]  /*d5d0*/  VIADD R13, R13, UR4 ;  /* 0x000000040d0d7c36 */ /* 0x000fe20008000000 */
[----:B------:R-:W-:Y:S01]  /*d5e0*/  ISETP.LT.AND P5, PT, R12, UR5, !P0 ;  /* 0x000000050c007c0c */ /* 0x000fe2000c7a1270 */
[----:B------:R-:W-:Y:S01]  /*d5f0*/  VIADD R12, R0, 0x42 ;  /* 0x00000042000c7836 */ /* 0x000fe20000000000 */
[----:B------:R-:W-:Y:S01]  /*d600*/  ULDC UR5, c[0x0][0x22c] ;  /* 0x00008b0000057ab9 */ /* 0x000fe20000000800 */
[----:B---3--:R-:W-:Y:S01]  /*d610*/  PRMT R9, R6, 0x7632, R9 ;  /* 0x0000763206097816 */ /* 0x008fe20000000009 */
[----:B------:R-:W-:-:S02]  /*d620*/  VIADD R15, R0, 0x7e ;  /* 0x0000007e000f7836 */ /* 0x000fc40000000000 */
[C---:B-1----:R-:W-:Y:S02]  /*d630*/  VIADD R11, R13.reuse, UR4 ;  /* 0x000000040d0b7c36 */ /* 0x042fe40008000000 */
[----:B------:R0:W-:Y:S01]  /*d640*/  @P4 STG.E.U16 desc[UR16][R4.64], R9 ;  /* 0x0000000904004986 */ /* 0x0001e2000c101510 */
[-C--:B------:R-:W-:Y:S01]  /*d650*/  LEA R8, P4, R13, R3.reuse, 0x1 ;  /* 0x000000030d087211 */ /* 0x080fe200078808ff */
[C---:B------:R-:W-:Y:S01]  /*d660*/  VIADD R6, R0.reuse, 0x43 ;  /* 0x0000004300067836 */ /* 0x040fe20000000000 */
[----:B------:R-:W-:Y:S02]  /*d670*/  LEA R10, P6, R11, R3, 0x1 ;  /* 0x000000030b0a7211 */ /* 0x000fe400078c08ff */
[----:B0-----:R-:W-:Y:S01]  /*d680*/  LEA.HI.X.SX32 R9, R13, R48, 0x1, P4 ;  /* 0x000000300d097211 */ /* 0x001fe200020f0eff */
[----:B------:R-:W-:Y:S01]  /*d690*/  VIADD R5, R0, 0x44 ;  /* 0x0000004400057836 */ /* 0x000fe20000000000 */
[----:B------:R-:W-:Y:S01]  /*d6a0*/  ISETP.LT.AND P4, PT, R12, UR5, !P0 ;  /* 0x000000050c007c0c */ /* 0x000fe2000c781270 */
[----:B------:R-:W-:-:S02]  /*d6b0*/  ULDC UR5, c[0x0][0x22c] ;  /* 0x00008b0000057ab9 */ /* 0x000fc40000000800 */
[----:B------:R0:W-:Y:S01]  /*d6c0*/  @P2 STG.E.U16 desc[UR16][R8.64], R7 ;  /* 0x0000000708002986 */ /* 0x0001e2000c101510 */
[----:B------:R-:W-:Y:S01]  /*d6d0*/  ISETP.LT.AND P2, PT, R6, UR5, !P0 ;  /* 0x0000000506007c0c */ /* 0x000fe2000c741270 */
[C---:B------:R-:W-:Y:S01]  /*d6e0*/  VIADD R6, R11.reuse, UR4 ;  /* 0x000000040b067c36 */ /* 0x040fe20008000000 */
[----:B------:R-:W-:Y:S01]  /*d6f0*/  LEA.HI.X.SX32 R11, R11, R48, 0x1, P6 ;  /* 0x000000300b0b7211 */ /* 0x000fe200030f0eff */
[----:B------:R-:W-:Y:S02]  /*d700*/  ULDC UR5, c[0x0][0x22c] ;  /* 0x00008b0000057ab9 */ /* 0x000fe40000000800 */
        /* <DEDUP_REMOVED lines=15> */
[C---:B------:R-:W-:Y:S02]  /*d800*/  LEA R8, P6, R13.reuse, R3, 0x1 ;  /* 0x000000030d087211 */ /* 0x040fe400078c08ff */
[----:B------:R-:W-:Y:S02]  /*d810*/  PRMT R12, R20, 0x7632, R12 ;  /* 0x00007632140c7816 */ /* 0x000fe4000000000c */
[C---:B------:R-:W-:Y:S01]  /*d820*/  LEA.HI.X.SX32 R9, R13.reuse, R48, 0x1, P6 ;  /* 0x000000300d097211 */ /* 0x040fe200030f0eff */
[----:B------:R-:W-:-:S02]  /*d830*/  VIADD R13, R13, UR4 ;  /* 0x000000040d0d7c36 */ /* 0x000fc40008000000 */
[----:B-1----:R-:W-:Y:S01]  /*d840*/  VIADD R5, R0, 0x47 ;  /* 0x0000004700057836 */ /* 0x002fe20000000000 */
        /* <DEDUP_REMOVED lines=8> */
[----:B------:R-:W-:Y:S01]  /*d8d0*/  LEA.HI.X.SX32 R5, R13, R48, 0x1, P6 ;  /* 0x000000300d057211 */ /* 0x000fe200030f0eff */
[----:B------:R-:W-:Y:S01]  /*d8e0*/  ULDC UR5, c[0x0][0x22c] ;  /* 0x00008b0000057ab9 */ /* 0x000fe20000000800 */
[----:B------:R-:W-:-:S02]  /*d8f0*/  PRMT R13, R23, 0x7632, R13 ;  /* 0x00007632170d7816 */ /* 0x000fc4000000000d */
[C---:B0-----:R-:W-:Y:S01]  /*d900*/  LEA R6, P6, R11.reuse, R3, 0x1 ;  /* 0x000000030b067211 */ /* 0x041fe200078c08ff */
[----:B------:R-:W-:-:S03]  /*d910*/  VIADD R12, R11, UR4 ;  /* 0x000000040b0c7c36 */ /* 0x000fc60008000000 */
[----:B------:R-:W-:Y:S02]  /*d920*/  LEA.HI.X.SX32 R7, R11, R48, 0x1, P6 ;  /* 0x000000300b077211 */ /* 0x000fe400030f0eff */
[----:B-1----:R-:W-:Y:S02]  /*d930*/  PRMT R9, R21, 0x7632, R9 ;  /* 0x0000763215097816 */ /* 0x002fe40000000009 */
[----:B------:R-:W-:-:S03]  /*d940*/  LEA R8, P6, R12, R3, 0x1 ;  /* 0x000000030c087211 */ /* 0x000fc600078c08ff */
[----:B------:R0:W-:Y:S01]  /*d950*/  @P2 STG.E.U16 desc[UR16][R4.64], R9 ;  /* 0x0000000904002986 */ /* 0x0001e2000c101510 */
[----:B------:R-:W-:Y:S01]  /*d960*/  ISETP.LT.AND P2, PT, R10, UR5, !P0 ;  /* 0x000000050a007c0c */ /* 0x000fe2000c741270 */
[----:B------:R-:W-:Y:S01]  /*d970*/  VIADD R10, R0, 0x49 ;  /* 0x00000049000a7836 */ /* 0x000fe20000000000 */
[----:B------:R-:W-:Y:S01]  /*d980*/  ULDC UR5, c[0x0][0x22c] ;  /* 0x00008b0000057ab9 */ /* 0x000fe20000000800 */
[----:B------:R1:W-:Y:S03]  /*d990*/  @P1 STG.E.U16 desc[UR16][R6.64], R22 ;  /* 0x0000001606001986 */ /* 0x0003e6000c101510 */
[----:B------:R-:W-:Y:S01]  /*d9a0*/  ISETP.LT.AND P1, PT, R10, UR5, !P0 ;  /* 0x000000050a007c0c */ /* 0x000fe2000c721270 */
[----:B------:R-:W-:Y:S01]  /*d9b0*/  VIADD R10, R0, 0x4a ;  /* 0x0000004a000a7836 */ /* 0x000fe20000000000 */
[----:B------:R-:W-:Y:S01]  /*d9c0*/  ULDC UR5, c[0x0][0x22c] ;  /* 0x00008b0000057ab9 */ /* 0x000fe20000000800 */
[C---:B0-----:R-:W-:Y:S01]  /*d9d0*/  LEA.HI.X.SX32 R9, R12.reuse, R48, 0x1, P6 ;  /* 0x000000300c097211 */ /* 0x041fe200030f0eff */
[----:B------:R-:W-:Y:S01]  /*d9e0*/  VIADD R12, R12, UR4 ;  /* 0x000000040c0c7c36 */ /* 0x000fe20008000000 */
[----:B------:R-:W-:Y:S01]  /*d9f0*/  PRMT R5, R22, 0x7632, R5 ;  /* 0x0000763216057816 */ /* 0x000fe20000000005 */
[----:B-1----:R-:W-:-:S02]  /*da00*/  VIADD R7, R0, 0x4b ;  /* 0x0000004b00077836 */ /* 0x002fc40000000000 */
[C---:B------:R-:W-:Y:S02]  /*da10*/  VIADD R11, R12.reuse, UR4 ;  /* 0x000000040c0b7c36 */ /* 0x040fe40008000000 */
[----:B------:R0:W-:Y:S01]  /*da20*/  @P3 STG.E.U16 desc[UR16][R8.64], R5 ;  /* 0x0000000508003986 */ /* 0x0001e2000c101510 */
[CC--:B------:R-:W-:Y:S02]  /*da30*/  LEA R4, P3, R12.reuse, R3.reuse, 0x1 ;  /* 0x000000030c047211 */ /* 0x0c0fe400078608ff */
[CC--:B------:R-:W-:Y:S02]  /*da40*/  LEA R6, P6, R11.reuse, R3.reuse, 0x1 ;  /* 0x000000030b067211 */ /* 0x0c0fe400078c08ff */
[-C--:B0-----:R-:W-:Y:S01]  /*da50*/  LEA.HI.X.SX32 R5, R12, R48.reuse, 0x1, P3 ;  /* 0x000000300c057211 */ /* 0x081fe200018f0eff */
[----:B------:R-:W-:Y:S01]  /*da60*/  VIADD R9, R0, 0x4c ;  /* 0x0000004c00097836 */ /* 0x000fe20000000000 */
[----:B------:R-:W-:Y:S01]  /*da70*/  ISETP.LT.AND P3, PT, R10, UR5, !P0 ;  /* 0x000000050a007c0c */ /* 0x000fe2000c761270 */
[----:B------:R-:W-:Y:S01]  /*da80*/  ULDC UR5, c[0x0][0x22c] ;  /* 0x00008b0000057ab9 */ /* 0x000fe20000000800 */
[----:B------:R-:W-:Y:S01]  /*da90*/  VIADD R10, R11, UR4 ;  /* 0x000000040b0a7c36 */ /* 0x000fe20008000000 */
[----:B------:R0:W-:Y:S01]  /*daa0*/  @P5 STG.E.U16 desc[UR16][R4.64], R23 ;  /* 0x0000001704005986 */ /* 0x0001e2000c101510 */
[----:B------:R-:W-:Y:S01]  /*dab0*/  ISETP.LT.AND P5, PT, R7, UR5, !P0 ;  /* 0x0000000507007c0c */ /* 0x000fe2000c7a1270 */
[----:B------:R-:W-:Y:S01]  /*dac0*/  ULDC UR5, c[0x0][0x22c] ;  /* 0x00008b0000057ab9 */ /* 0x000fe20000000800 */
[----:B------:R-:W-:Y:S01]  /*dad0*/  LEA.HI.X.SX32 R7, R11, R48, 0x1, P6 ;  /* 0x000000300b077211 */ /* 0x000fe200030f0eff */
[C---:B------:R-:W-:Y:S01]  /*dae0*/  VIADD R11, R10.reuse, UR4 ;  /* 0x000000040a0b7c36 */ /* 0x040fe20008000000 */
[----:B------:R-:W-:-:S03]  /*daf0*/  LEA R8, P6, R10, R3, 0x1 ;  /* 0x000000030a087211 */ /* 0x000fc600078c08ff */
[----:B------:R1:W-:Y:S01]  /*db00*/  @P4 STG.E.U16 desc[UR16][R6.64], R13 ;  /* 0x0000000d06004986 */ /* 0x0003e2000c101510 */
[----:B------:R-:W-:Y:S01]  /*db10*/  ISETP.LT.AND P4, PT, R9, UR5, !P0 ;  /* 0x0000000509007c0c */ /* 0x000fe2000c781270 */
[C---:B------:R-:W-:Y:S01]  /*db20*/  VIADD R12, R11.reuse, UR4 ;  /* 0x000000040b0c7c36 */ /* 0x040fe20008000000 */
[-C--:B------:R-:W-:Y:S01]  /*db30*/  LEA.HI.X.SX32 R9, R10, R48.reuse, 0x1, P6 ;  /* 0x000000300a097211 */ /* 0x080fe200030f0eff */
[C---:B0-----:R-:W-:Y:S01]  /*db40*/  VIADD R5, R0.reuse, 0x4d ;  /* 0x0000004d00057836 */ /* 0x041fe20000000000 */
[----:B------:R-:W-:Y:S01]  /*db50*/  LEA R4, P6, R11, R3, 0x1 ;  /* 0x000000030b047211 */ /* 0x000fe200078c08ff */
[----:B------:R-:W-:Y:S01]  /*db60*/  ULDC UR5, c[0x0][0x22c] ;  /* 0x00008b0000057ab9 */ /* 0x000fe20000000800 */
[----:B------:R-:W-:Y:S01]  /*db70*/  VIADD R10, R0, 0x4e ;  /* 0x0000004e000a7836 */ /* 0x000fe20000000000 */
[----:B------:R0:W-:Y:S01]  /*db80*/  @P2 STG.E.U16 desc[UR16][R8.64], R24 ;  /* 0x0000001808002986 */ /* 0x0001e2000c101510 */
[----:B------:R-:W-:Y:S01]  /*db90*/  ISETP.LT.AND P2, PT, R5, UR5, !P0 ;  /* 0x0000000505007c0c */ /* 0x000fe2000c741270 */
[----:B------:R-:W-:Y:S01]  /*dba0*/  ULDC UR5, c[0x0][0x22c] ;  /* 0x00008b0000057ab9 */ /* 0x000fe20000000800 */
[----:B------:R-:W-:-:S02]  /*dbb0*/  LEA.HI.X.SX32 R5, R11, R48, 0x1, P6 ;  /* 0x000000300b057211 */ /* 0x000fc400030f0eff */
[-C--:B-1----:R-:W-:Y:S02]  /*dbc0*/  LEA R6, P6, R12, R3.reuse, 0x1 ;  /* 0x000000030c067211 */ /* 0x082fe400078c08ff */
[----:B------:R-:W-:Y:S02]  /*dbd0*/  PRMT R13, R24, 0x7632, R13 ;  /* 0x00007632180d7816 */ /* 0x000fe4000000000d */
[CC--:B------:R-:W-:Y:S01]  /*dbe0*/  LEA.HI.X.SX32 R7, R12.reuse, R48.reuse, 0x1, P6 ;  /* 0x000000300c077211 */ /* 0x0c0fe200030f0eff */
[----:B------:R-:W-:Y:S02]  /*dbf0*/  VIADD R12, R12, UR4 ;  /* 0x000000040c0c7c36 */ /* 0x000fe40008000000 */
[----:B0-----:R-:W-:Y:S01]  /*dc00*/  VIADD R9, R0, 0x4f ;  /* 0x0000004f00097836 */ /* 0x001fe20000000000 */
[----:B------:R0:W-:Y:S01]  /*dc10*/  @P1 STG.E.U16 desc[UR16][R4.64], R13 ;  /* 0x0000000d04001986 */ /* 0x0001e2000c101510 */
[----:B------:R-:W-:Y:S01]  /*dc20*/  ISETP.LT.AND P1, PT, R10, UR5, !P0 ;  /* 0x000000050a007c0c */ /* 0x000fe2000c721270 */
[----:B------:R-:W-:Y:S01]  /*dc30*/  ULDC UR5, c[0x0][0x22c] ;  /* 0x00008b0000057ab9 */ /* 0x000fe20000000800 */
[CC--:B------:R-:W-:Y:S01]  /*dc40*/  LEA R8, P6, R12.reuse, R3.reuse, 0x1 ;  /* 0x000000030c087211 */ /* 0x0c0fe200078c08ff */
[----:B------:R-:W-:Y:S01]  /*dc50*/  VIADD R11, R12, UR4 ;  /* 0x000000040c0b7c36 */ /* 0x000fe20008000000 */
[----:B------:R1:W-:Y:S01]  /*dc60*/  @P3 STG.E.U16 desc[UR16][R6.64], R25 ;  /* 0x0000001906003986 */ /* 0x0003e2000c101510 */
[----:B------:R-:W-:Y:S01]  /*dc70*/  ISETP.LT.AND P3, PT, R9, UR5, !P0 ;  /* 0x0000000509007c0c */ /* 0x000fe2000c761270 */
[----:B------:R-:W-:Y:S01]  /*dc80*/  VIADD R10, R0, 0x50 ;  /* 0x00000050000a7836 */ /* 0x000fe20000000000 */
[----:B------:R-:W-:Y:S01]  /*dc90*/  LEA.HI.X.SX32 R9, R12, R48, 0x1, P6 ;  /* 0x000000300c097211 */ /* 0x000fe200030f0eff */
[C---:B------:R-:W-:Y:S01]  /*dca0*/  VIADD R12, R11.reuse, UR4 ;  /* 0x000000040b0c7c36 */ /* 0x040fe20008000000 */
[----:B------:R-:W-:Y:S01]  /*dcb0*/  ULDC UR5, c[0x0][0x22c] ;  /* 0x00008b0000057ab9 */ /* 0x000fe20000000800 */
[----:B0-----:R-:W-:-:S04]  /*dcc0*/  LEA R4, P6, R11, R3, 0x1 ;  /* 0x000000030b047211 */ /* 0x001fc800078c08ff */
[----:B------:R-:W-:Y:S02]  /*dcd0*/  LEA.HI.X.SX32 R5, R11, R48, 0x1, P6 ;  /* 0x000000300b057211 */ /* 0x000fe400030f0eff */
[----:B-1----:R-:W-:Y:S02]  /*dce0*/  PRMT R7, R25, 0x7632, R7 ;  /* 0x0000763219077816 */ /* 0x002fe40000000007 */
[----:B------:R-:W-:Y:S01]  /*dcf0*/  ISETP.LT.AND P6, PT, R10, UR5, !P0 ;  /* 0x000000050a007c0c */ /* 0x000fe2000c7c1270 */
[----:B------:R-:W-:Y:S01]  /*dd00*/  VIADD R10, R0, 0x51 ;  /* 0x00000051000a7836 */ /* 0x000fe20000000000 */
[----:B------:R-:W-:Y:S01]  /*dd10*/  ULDC UR5, c[0x0][0x22c] ;  /* 0x00008b0000057ab9 */ /* 0x000fe20000000800 */
[----:B------:R0:W-:Y:S01]  /*dd20*/  @P5 STG.E.U16 desc[UR16][R8.64], R7 ;  /* 0x0000000708005986 */ /* 0x0001e2000c101510 */
[----:B------:R-:W-:-:S03]  /*dd30*/  LEA R6, P5, R12, R3, 0x1 ;  /* 0x000000030c067211 */ /* 0x000fc600078a08ff */
[----:B------:R1:W-:Y:S01]  /*dd40*/  @P4 STG.E.U16 desc[UR16][R4.64], R26 ;  /* 0x0000001a04004986 */ /* 0x0003e2000c101510 */
[C---:B0-----:R-:W-:Y:S01]  /*dd50*/  LEA.HI.X.SX32 R7, R12.reuse, R48, 0x1, P5 ;  /* 0x000000300c077211 */ /* 0x041fe200028f0eff */
[----:B------:R-:W-:Y:S01]  /*dd60*/  VIADD R12, R12, UR4 ;  /* 0x000000040c0c7c36 */ /* 0x000fe20008000000 */
[----:B------:R-:W-:Y:S02]  /*dd70*/  PRMT R9, R26, 0x7632, R9 ;  /* 0x000076321a097816 */ /* 0x000fe40000000009 */
[----:B------:R-:W-:Y:S01]  /*dd80*/  ISETP.LT.AND P5, PT, R10, UR5, !P0 ;  /* 0x000000050a007c0c */ /* 0x000fe2000c7a1270 */
[----:B------:R-:W-:Y:S01]  /*dd90*/  VIADD R10, R0, 0x52 ;  /* 0x00000052000a7836 */ /* 0x000fe20000000000 */
[----:B------:R-:W-:Y:S01]  /*dda0*/  ULDC UR5, c[0x0][0x22c] ;  /* 0x00008b0000057ab9 */ /* 0x000fe20000000800 */
[----:B------:R0:W-:Y:S01]  /*ddb0*/  @P2 STG.E.U16 desc[UR16][R6.64], R9 ;  /* 0x0000000906002986 */ /* 0x0001e2000c101510 */
[C---:B------:R-:W-:Y:S01]  /*ddc0*/  LEA R8, P2, R12.reuse, R3, 0x1 ;  /* 0x000000030c087211 */ /* 0x040fe200078408ff */
[----:B------:R-:W-:-:S02]  /*ddd0*/  VIADD R11, R12, UR4 ;  /* 0x000000040c0b7c36 */ /* 0x000fc40008000000 */
[----:B-1----:R-:W-:-:S03]  /*dde0*/  VIADD R5, R0, 0x53 ;  /* 0x0000005300057836 */ /* 0x002fc60000000000 */
[-C--:B------:R-:W-:Y:S02]  /*ddf0*/  LEA R4, P4, R11, R3.reuse, 0x1 ;  /* 0x000000030b047211 */ /* 0x080fe400078808ff */
[-C--:B0-----:R-:W-:Y:S01]  /*de00*/  LEA.HI.X.SX32 R9, R12, R48.reuse, 0x1, P2 ;  /* 0x000000300c097211 */ /* 0x081fe200010f0eff */
[----:B------:R-:W-:Y:S01]  /*de10*/  VIADD R6, R0, 0x54 ;  /* 0x0000005400067836 */ /* 0x000fe20000000000 */
[----:B------:R-:W-:Y:S01]  /*de20*/  ISETP.LT.AND P2, PT, R10, UR5, !P0 ;  /* 0x000000050a007c0c */ /* 0x000fe2000c741270 */
[----:B------:R-:W-:Y:S01]  /*de30*/  ULDC UR5, c[0x0][0x22c] ;  /* 0x00008b0000057ab9 */ /* 0x000fe20000000800 */
[----:B------:R-:W-:Y:S01]  /*de40*/  PRMT R7, R27, 0x7632, R7 ;  /* 0x000076321b077816 */ /* 0x000fe20000000007 */
[----:B------:R-:W-:Y:S01]  /*de50*/  @P1 STG.E.U16 desc[UR16][R8.64], R27 ;  /* 0x0000001b08001986 */ /* 0x000fe2000c101510 */
[----:B------:R-:W-:Y:S01]  /*de60*/  ISETP.LT.AND P1, PT, R5, UR5, !P0 ;  /* 0x0000000505007c0c */ /* 0x000fe2000c721270 */
[----:B------:R-:W-:Y:S01]  /*de70*/  ULDC UR5, c[0x0][0x22c] ;  /* 0x00008b0000057ab9 */ /* 0x000fe20000000800 */
[C---:B------:R-:W-:Y:S01]  /*de80*/  LEA.HI.X.SX32 R5, R11.reuse, R48, 0x1, P4 ;  /* 0x000000300b057211 */ /* 0x040fe200020f0eff */
[----:B------:R-:W-:Y:S01]  /*de90*/  VIADD R11, R11, UR4 ;  /* 0x000000040b0b7c36 */ /* 0x000fe20008000000 */
[----:B------:R-:W-:Y:S01]  /*dea0*/  ISETP.LT.AND P4, PT, R6, UR5, !P0 ;  /* 0x0000000506007c0c */ /* 0x000fe2000c781270 */
[----:B------:R-:W-:Y:S01]  /*deb0*/  VIADD R10, R0, 0x55 ;  /* 0x00000055000a7836 */ /* 0x000fe20000000000 */
[----:B------:R-:W-:Y:S01]  /*dec0*/  ULDC UR5, c[0x0][0x22c] ;  /* 0x00008b0000057ab9 */ /* 0x000fe20000000800 */
[----:B------:R0:W-:Y:S01]  /*ded0*/  @P3 STG.E.U16 desc[UR16][R4.64], R7 ;  /* 0x0000000704003986 */ /* 0x0001e2000c101510 */
[C---:B------:R-:W-:Y:S01]  /*dee0*/  LEA R6, P3, R11.reuse, R3, 0x1 ;  /* 0x000000030b067211 */ /* 0x040fe200078608ff */
[----:B------:R-:W-:Y:S01]  /*def0*/  VIADD R12, R11, UR4 ;  /* 0x000000040b0c7c36 */ /* 0x000fe20008000000 */
[----:B------:R-:W-:-:S02]  /*df00*/  ULDC UR4, c[0x0][0x248] ;  /* 0x0000920000047ab9 */ /* 0x000fc40000000800 */
[-C--:B0-----:R-:W-:Y:S01]  /*df10*/  LEA.HI.X.SX32 R7, R11, R48.reuse, 0x1, P3 ;  /* 0x000000300b077211 */ /* 0x081fe200018f0eff */
[C---:B------:R-:W-:Y:S01]  /*df20*/  VIADD R11, R12.reuse, UR4 ;  /* 0x000000040c0b7c36 */ /* 0x040fe20008000000 */
[-C--:B------:R-:W-:Y:S01]  /*df30*/  LEA R8, P3, R12, R3.reuse, 0x1 ;  /* 0x000000030c087211 */ /* 0x080fe200078608ff */
[----:B------:R-:W-:Y:S01]  /*df40*/  ULDC UR4, c[0x0][0x248] ;  /* 0x0000920000047ab9 */ /* 0x000fe20000000800 */
[----:B------:R-:W-:Y:S01]  /*df50*/  PRMT R5, R28, 0x7632, R5 ;  /* 0x000076321c057816 */ /* 0x000fe20000000005 */
[----:B------:R-:W-:Y:S01]  /*df60*/  @P6 STG.E.U16 desc[UR16][R6.64], R28 ;  /* 0x0000001c06006986 */ /* 0x000fe2000c101510 */
[----:B------:R-:W-:Y:S02]  /*df70*/  LEA.HI.X.SX32 R9, R12, R48, 0x1, P3 ;  /* 0x000000300c097211 */ /* 0x000fe400018f0eff */
[----:B------:R-:W-:Y:S02]  /*df80*/  LEA R4, P6, R11, R3, 0x1 ;  /* 0x000000030b047211 */ /* 0x000fe400078c08ff */
[----:B------:R-:W-:Y:S01]  /*df90*/  ISETP.LT.AND P3, PT, R10, UR5, !P0 ;  /* 0x000000050a007c0c */ /* 0x000fe2000c761270 */
[----:B------:R0:W-:Y:S01]  /*dfa0*/  @P5 STG.E.U16 desc[UR16][R8.64], R5 ;  /* 0x0000000508005986 */ /* 0x0001e2000c101510 */
[----:B------:R-:W-:Y:S01]  /*dfb0*/  VIADD R10, R0, 0x56 ;  /* 0x00000056000a7836 */ /* 0x000fe20000000000 */
[----:B------:R-:W-:-:S04]  /*dfc0*/  ULDC UR5, c[0x0][0x22c] ;  /* 0x00008b0000057ab9 */ /* 0x000fc80000000800 */
[----:B------:R-:W-:Y:S01]  /*dfd0*/  ISETP.LT.AND P5, PT, R10, UR5, !P0 ;  /* 0x000000050a007c0c */ /* 0x000fe2000c7a1270 */
[----:B------:R-:W-:Y:S01]  /*dfe0*/  ULDC UR5, c[0x0][0x22c] ;  /* 0x00008b0000057ab9 */ /* 0x000fe20000000800 */
[C---:B------:R-:W-:Y:S01]  /*dff0*/  VIADD R10, R0.reuse, 0x58 ;  /* 0x00000058000a7836 */ /* 0x040fe20000000000 */
[C---:B0-----:R-:W-:Y:S01]  /*e000*/  LEA.HI.X.SX32 R5, R11.reuse, R48, 0x1, P6 ;  /* 0x000000300b057211 */ /* 0x041fe200030f0eff */
[----:B------:R-:W-:Y:S01]  /*e010*/  VIADD R11, R11, UR4 ;  /* 0x000000040b0b7c36 */ /* 0x000fe20008000000 */
[----:B------:R-:W-:Y:S01]  /*e020*/  ULDC UR4, c[0x0][0x248] ;  /* 0x0000920000047ab9 */ /* 0x000fe20000000800 */
[----:B------:R-:W-:Y:S01]  /*e030*/  VIADD R8, R0, 0x57 ;  /* 0x0000005700087836 */ /* 0x000fe20000000000 */
[----:B------:R-:W-:Y:S01]  /*e040*/  PRMT R9, R29, 0x7632, R9 ;  /* 0x000076321d097816 */ /* 0x000fe20000000009 */
[----:B------:R0:W-:Y:S01]  /*e050*/  @P2 STG.E.U16 desc[UR16][R4.64], R29 ;  /* 0x0000001d04002986 */ /* 0x0001e2000c101510 */
[C---:B------:R-:W-:Y:S01]  /*e060*/  LEA R6, P2, R11.reuse, R3, 0x1 ;  /* 0x000000030b067211 */ /* 0x040fe200078408ff */
[----:B------:R-:W-:Y:S01]  /*e070*/  VIADD R12, R11, UR4 ;  /* 0x000000040b0c7c36 */ /* 0x000fe20008000000 */
[----:B------:R-:W-:-:S02]  /*e080*/  ULDC UR4, c[0x0][0x22c] ;  /* 0x00008b0000047ab9 */ /* 0x000fc40000000800 */
[-C--:B------:R-:W-:Y:S02]  /*e090*/  LEA.HI.X.SX32 R7, R11, R48.reuse, 0x1, P2 ;  /* 0x000000300b077211 */ /* 0x080fe400010f0eff */
[----:B------:R-:W-:Y:S01]  /*e0a0*/  ISETP.LT.AND P2, PT, R8, UR5, !P0 ;  /* 0x0000000508007c0c */ /* 0x000fe2000c741270 */
[----:B------:R-:W-:Y:S01]  /*e0b0*/  ULDC UR5, c[0x0][0x22c] ;  /* 0x00008b0000057ab9 */ /* 0x000fe20000000800 */
[-C--:B------:R-:W-:Y:S01]  /*e0c0*/  LEA R8, P6, R12, R3.reuse, 0x1 ;  /* 0x000000030c087211 */ /* 0x080fe200078c08ff */
[----:B------:R1:W-:Y:S01]  /*e0d0*/  @P1 STG.E.U16 desc[UR16][R6.64], R9 ;  /* 0x0000000906001986 */ /* 0x0003e2000c101510 */
[----:B------:R-:W-:Y:S01]  /*e0e0*/  ISETP.LT.AND P1, PT, R10, UR4, !P0 ;  /* 0x000000040a007c0c */ /* 0x000fe2000c721270 */
[----:B------:R-:W-:Y:S01]  /*e0f0*/  ULDC UR4, c[0x0][0x248] ;  /* 0x0000920000047ab9 */ /* 0x000fe20000000800 */
[C---:B0-----:R-:W-:Y:S02]  /*e100*/  VIADD R5, R0.reuse, 0x59 ;  /* 0x0000005900057836 */ /* 0x041fe40000000000 */
[----:B------:R-:W-:Y:S01]  /*e110*/  VIADD R10, R0, 0x5b ;  /* 0x0000005b000a7836 */ /* 0x000fe20000000000 */
[C---:B-1----:R-:W-:Y:S01]  /*e120*/  LEA.HI.X.SX32 R9, R12.reuse, R48, 0x1, P6 ;  /* 0x000000300c097211 */ /* 0x042fe200030f0eff */
[----:B------:R-:W-:Y:S01]  /*e130*/  VIADD R12, R12, UR4 ;  /* 0x000000040c0c7c36 */ /* 0x000fe20008000000 */
[----:B------:R-:W-:Y:S01]  /*e140*/  ULDC UR4, c[0x0][0x22c] ;  /* 0x00008b0000047ab9 */ /* 0x000fe20000000800 */
[----:B------:R-:W-:Y:S01]  /*e150*/  PRMT R7, R30, 0x7632, R7 ;  /* 0x000076321e077816 */ /* 0x000fe20000000007 */
[----:B------:R-:W-:Y:S01]  /*e160*/  VIADD R6, R0, 0x5a ;  /* 0x0000005a00067836 */ /* 0x000fe20000000000 */
[----:B------:R0:W-:Y:S01]  /*e170*/  @P4 STG.E.U16 desc[UR16][R8.64], R30 ;  /* 0x0000001e08004986 */ /* 0x0001e2000c101510 */
[----:B------:R-:W-:-:S02]  /*e180*/  LEA R4, P6, R12, R3, 0x1 ;  /* 0x000000030c047211 */ /* 0x000fc400078c08ff */
[----:B------:R-:W-:Y:S01]  /*e190*/  ISETP.LT.AND P4, PT, R5, UR4, !P0 ;  /* 0x0000000405007c0c */ /* 0x000fe2000c781270 */
[----:B------:R-:W-:Y:S01]  /*e1a0*/  ULDC UR4, c[0x0][0x248] ;  /* 0x0000920000047ab9 */ /* 0x000fe20000000800 */
[C---:B------:R-:W-:Y:S01]  /*e1b0*/  LEA.HI.X.SX32 R5, R12.reuse, R48, 0x1, P6 ;  /* 0x000000300c057211 */ /* 0x040fe200030f0eff */
[----:B------:R-:W-:Y:S01]  /*e1c0*/  VIADD R12, R12, UR4 ;  /* 0x000000040c0c7c36 */ /* 0x000fe20008000000 */
[----:B------:R-:W-:Y:S01]  /*e1d0*/  ULDC UR4, c[0x0][0x248] ;  /* 0x0000920000047ab9 */ /* 0x000fe20000000800 */
[----:B------:R-:W-:Y:S01]  /*e1e0*/  ISETP.LT.AND P6, PT, R6, UR5, !P0 ;  /* 0x0000000506007c0c */ /* 0x000fe2000c7c1270 */
[----:B------:R-:W-:Y:S01]  /*e1f0*/  ULDC UR5, c[0x0][0x248] ;  /* 0x0000920000057ab9 */ /* 0x000fe20000000800 */
[----:B------:R1:W-:Y:S01]  /*e200*/  @P3 STG.E.U16 desc[UR16][R4.64], R7 ;  /* 0x0000000704003986 */ /* 0x0003e2000c101510 */
[C---:B------:R-:W-:Y:S01]  /*e210*/  LEA R6, P3, R12.reuse, R3, 0x1 ;  /* 0x000000030c067211 */ /* 0x040fe200078608ff */
[----:B0-----:R-:W-:Y:S01]  /*e220*/  VIADD R9, R12, UR4 ;  /* 0x000000040c097c36 */ /* 0x001fe20008000000 */
[----:B------:R-:W-:-:S03]  /*e230*/  ULDC UR4, c[0x0][0x22c] ;  /* 0x00008b0000047ab9 */ /* 0x000fc60000000800 */
[C---:B------:R-:W-:Y:S01]  /*e240*/  VIADD R11, R9.reuse, UR5 ;  /* 0x00000005090b7c36 */ /* 0x040fe20008000000 */
[----:B------:R-:W-:Y:S01]  /*e250*/  ULDC UR5, c[0x0][0x22c] ;  /* 0x00008b0000057ab9 */ /* 0x000fe20000000800 */
[-C--:B-1----:R-:W-:Y:S02]  /*e260*/  LEA.HI.X.SX32 R7, R12, R48.reuse, 0x1, P3 ;  /* 0x000000300c077211 */ /* 0x082fe400018f0eff */
[-C--:B------:R-:W-:Y:S02]  /*e270*/  LEA R8, P3, R9, R3.reuse, 0x1 ;  /* 0x0000000309087211 */ /* 0x080fe400078608ff */
[----:B------:R-:W-:Y:S01]  /*e280*/  PRMT R5, R31, 0x7632, R5 ;  /* 0x000076321f057816 */ /* 0x000fe20000000005 */
[----:B------:R-:W-:Y:S01]  /*e290*/  @P5 STG.E.U16 desc[UR16][R6.64], R31 ;  /* 0x0000001f06005986 */ /* 0x000fe2000c101510 */
[----:B------:R-:W-:Y:S02]  /*e2a0*/  LEA.HI.X.SX32 R9, R9, R48, 0x1, P3 ;  /* 0x0000003009097211 */ /* 0x000fe400018f0eff */
[----:B------:R-:W-:Y:S01]  /*e2b0*/  ISETP.LT.AND P5, PT, R10, UR4, !P0 ;  /* 0x000000040a007c0c */ /* 0x000fe2000c7a1270 */
[----:B------:R-:W-:Y:S01]  /*e2c0*/  VIADD R10, R0, 0x5c ;  /* 0x0000005c000a7836 */ /* 0x000fe20000000000 */
[----:B------:R-:W-:Y:S01]  /*e2d0*/  LEA R4, P3, R11, R3, 0x1 ;  /* 0x000000030b047211 */ /* 0x000fe200078608ff */
[----:B------:R0:W-:Y:S01]  /*e2e0*/  @P2 STG.E.U16 desc[UR16][R8.64], R5 ;  /* 0x0000000508002986 */ /* 0x0001e2000c101510 */
[----:B------:R-:W-:-:S02]  /*e2f0*/  ULDC UR4, c[0x0][0x22c] ;  /* 0x00008b0000047ab9 */ /* 0x000fc40000000800 */
[C---:B0-----:R-:W-:Y:S01]  /*e300*/  LEA.HI.X.SX32 R5, R11.reuse, R48, 0x1, P3 ;  /* 0x000000300b057211 */ /* 0x041fe200018f0eff */
[----:B------:R-:W-:Y:S01]  /*e310*/  VIADD R8, R0, 0x5e ;  /* 0x0000005e00087836 */ /* 0x000fe20000000000 */
[----:B------:R-:W-:Y:S01]  /*e320*/  ISETP.LT.AND P3, PT, R10, UR4, !P0 ;  /* 0x000000040a007c0c */ /* 0x000fe2000c761270 */
[----:B------:R-:W-:Y:S01]  /*e330*/  ULDC UR4, c[0x0][0x248] ;  /* 0x0000920000047ab9 */ /* 0x000fe20000000800 */
[----:B------:R-:W-:Y:S01]  /*e340*/  VIADD R10, R0, 0x5d ;  /* 0x0000005d000a7836 */ /* 0x000fe20000000000 */
[----:B--2---:R0:W-:Y:S01]  /*e350*/  @P1 STG.E.U16 desc[UR16][R4.64], R32 ;  /* 0x0000002004001986 */ /* 0x0041e2000c101510 */
[----:B------:R-:W-:Y:S01]  /*e360*/  VIADD R11, R11, UR4 ;  /* 0x000000040b0b7c36 */ /* 0x000fe20008000000 */
[----:B------:R-:W-:Y:S02]  /*e370*/  ULDC UR4, c[0x0][0x22c] ;  /* 0x00008b0000047ab9 */ /* 0x000fe40000000800 */
[----:B------:R-:W-:Y:S01]  /*e380*/  ISETP.LT.AND P2, PT, R10, UR4, !P0 ;  /* 0x000000040a007c0c */ /* 0x000fe2000c741270 */
[----:B------:R-:W-:Y:S01]  /*e390*/  ULDC UR4, c[0x0][0x248] ;  /* 0x0000920000047ab9 */ /* 0x000fe20000000800 */
[----:B------:R-:W-:Y:S01]  /*e3a0*/  LEA R6, P1, R11, R3, 0x1 ;  /* 0x000000030b067211 */ /* 0x000fe200078208ff */
[----:B------:R-:W-:-:S03]  /*e3b0*/  VIADD R10, R0, 0x5f ;  /* 0x0000005f000a7836 */ /* 0x000fc60000000000 */
[C---:B------:R-:W-:Y:S01]  /*e3c0*/  LEA.HI.X.SX32 R7, R11.reuse, R48, 0x1, P1 ;  /* 0x000000300b077211 */ /* 0x040fe200008f0eff */
[----:B------:R-:W-:Y:S01]  /*e3d0*/  VIADD R11, R11, UR4 ;  /* 0x000000040b0b7c36 */ /* 0x000fe20008000000 */
[----:B0-----:R-:W-:Y:S01]  /*e3e0*/  PRMT R5, R32, 0x7632, R5 ;  /* 0x0000763220057816 */ /* 0x001fe20000000005 */
[----:B------:R-:W-:Y:S01]  /*e3f0*/  ULDC UR4, c[0x0][0x248] ;  /* 0x0000920000047ab9 */ /* 0x000fe20000000800 */
[----:B------:R-:W-:Y:S01]  /*e400*/  ISETP.LT.AND P1, PT, R8, UR5, !P0 ;  /* 0x0000000508007c0c */ /* 0x000fe2000c721270 */
[C---:B------:R-:W-:Y:S01]  /*e410*/  VIADD R9, R11.reuse, UR4 ;  /* 0x000000040b097c36 */ /* 0x040fe20008000000 */
[----:B------:R-:W-:Y:S01]  /*e420*/  ULDC UR4, c[0x0][0x248] ;  /* 0x0000920000047ab9 */ /* 0x000fe20000000800 */
[----:B------:R0:W-:Y:S01]  /*e430*/  @P4 STG.E.U16 desc[UR16][R6.64], R5 ;  /* 0x0000000506004986 */ /* 0x0001e2000c101510 */
[----:B------:R-:W-:Y:S01]  /*e440*/  LEA R4, P4, R11, R3, 0x1 ;  /* 0x000000030b047211 */ /* 0x000fe200078808ff */
[----:B------:R-:W-:-:S03]  /*e450*/  ULDC UR5, c[0x0][0x22c] ;  /* 0x00008b0000057ab9 */ /* 0x000fc60000000800 */
[-C--:B0-----:R-:W-:Y:S01]  /*e460*/  LEA.HI.X.SX32 R5, R11, R48.reuse, 0x1, P4 ;  /* 0x000000300b057211 */ /* 0x081fe200020f0eff */
[C---:B------:R-:W-:Y:S01]  /*e470*/  VIADD R11, R9.reuse, UR4 ;  /* 0x00000004090b7c36 */ /* 0x040fe20008000000 */
[-C--:B------:R-:W-:Y:S01]  /*e480*/  LEA R8, P4, R9, R3.reuse, 0x1 ;  /* 0x0000000309087211 */ /* 0x080fe200078808ff */
[----:B------:R-:W-:Y:S01]  /*e490*/  ULDC UR4, c[0x0][0x248] ;  /* 0x0000920000047ab9 */ /* 0x000fe20000000800 */
[----:B------:R-:W-:Y:S01]  /*e4a0*/  PRMT R7, R33, 0x7632, R7 ;  /* 0x0000763221077816 */ /* 0x000fe20000000007 */
[----:B------:R-:W-:Y:S01]  /*e4b0*/  @P6 STG.E.U16 desc[UR16][R4.64], R33 ;  /* 0x0000002104006986 */ /* 0x000fe2000c101510 */
[-C--:B------:R-:W-:Y:S02]  /*e4c0*/  LEA.HI.X.SX32 R9, R9, R48.reuse, 0x1, P4 ;  /* 0x0000003009097211 */ /* 0x080fe400020f0eff */
[CC--:B------:R-:W-:Y:S02]  /*e4d0*/  LEA R6, P6, R11.reuse, R3.reuse, 0x1 ;  /* 0x000000030b067211 */ /* 0x0c0fe400078c08ff */
[----:B------:R-:W-:Y:S01]  /*e4e0*/  ISETP.LT.AND P4, PT, R10, UR5, !P0 ;  /* 0x000000050a007c0c */ /* 0x000fe2000c781270 */
[----:B------:R0:W-:Y:S01]  /*e4f0*/  @P5 STG.E.U16 desc[UR16][R8.64], R7 ;  /* 0x0000000708005986 */ /* 0x0001e2000c101510 */
[C---:B------:R-:W-:Y:S01]  /*e500*/  VIADD R10, R0.reuse, 0x60 ;  /* 0x00000060000a7836 */ /* 0x040fe20000000000 */
[----:B------:R-:W-:Y:S01]  /*e510*/  ULDC UR5, c[0x0][0x22c] ;  /* 0x00008b0000057ab9 */ /* 0x000fe20000000800 */
[CC--:B0-----:R-:W-:Y:S01]  /*e520*/  LEA.HI.X.SX32 R7, R11.reuse, R48.reuse, 0x1, P6 ;  /* 0x000000300b077211 */ /* 0x0c1fe200030f0eff */
[----:B------:R-:W-:Y:S01]  /*e530*/  VIADD R11, R11, UR4 ;  /* 0x000000040b0b7c36 */ /* 0x000fe20008000000 */
[----:B------:R-:W-:Y:S01]  /*e540*/  ULDC UR4, c[0x0][0x248] ;  /* 0x0000920000047ab9 */ /* 0x000fe20000000800 */
[----:B------:R-:W-:Y:S01]  /*e550*/  VIADD R8, R0, 0x61 ;  /* 0x0000006100087836 */ /* 0x000fe20000000000 */
[----:B------:R-:W-:Y:S01]  /*e560*/  ISETP.LT.AND P6, PT, R10, UR5, !P0 ;  /* 0x000000050a007c0c */ /* 0x000fe2000c7c1270 */
[----:B------:R0:W-:Y:S01]  /*e570*/  @P3 STG.E.U16 desc[UR16][R6.64], R34 ;  /* 0x0000002206003986 */ /* 0x0001e2000c101510 */
[CC--:B------:R-:W-:Y:S01]  /*e580*/  LEA R4, P3, R11.reuse, R3.reuse, 0x1 ;  /* 0x000000030b047211 */ /* 0x0c0fe200078608ff */
[C---:B------:R-:W-:Y:S01]  /*e590*/  VIADD R12, R11.reuse, UR4 ;  /* 0x000000040b0c7c36 */ /* 0x040fe20008000000 */
[----:B------:R-:W-:Y:S01]  /*e5a0*/  ULDC UR5, c[0x0][0x22c] ;  /* 0x00008b0000057ab9 */ /* 0x000fe20000000800 */
[----:B------:R-:W-:Y:S01]  /*e5b0*/  PRMT R9, R34, 0x7632, R9 ;  /* 0x0000763222097816 */ /* 0x000fe20000000009 */
[----:B------:R-:W-:Y:S01]  /*e5c0*/  VIADD R10, R0, 0x62 ;  /* 0x00000062000a7836 */ /* 0x000fe20000000000 */
[----:B------:R-:W-:Y:S01]  /*e5d0*/  LEA.HI.X.SX32 R5, R11, R48, 0x1, P3 ;  /* 0x000000300b057211 */ /* 0x000fe200018f0eff */
[----:B------:R-:W-:Y:S01]  /*e5e0*/  ULDC UR4, c[0x0][0x22c] ;  /* 0x00008b0000047ab9 */ /* 0x000fe20000000800 */
[----:B------:R-:W-:Y:S01]  /*e5f0*/  ISETP.LT.AND P5, PT, R8, UR5, !P0 ;  /* 0x0000000508007c0c */ /* 0x000fe2000c7a1270 */
[----:B------:R-:W-:Y:S01]  /*e600*/  ULDC UR5, c[0x0][0x22c] ;  /* 0x00008b0000057ab9 */ /* 0x000fe20000000800 */
[----:B------:R-:W-:Y:S01]  /*e610*/  LEA R8, P3, R12, R3, 0x1 ;  /* 0x000000030c087211 */ /* 0x000fe200078608ff */
[----:B------:R1:W-:Y:S01]  /*e620*/  @P2 STG.E.U16 desc[UR16][R4.64], R9 ;  /* 0x0000000904002986 */ /* 0x0003e2000c101510 */
[----:B0-----:R-:W-:-:S02]  /*e630*/  VIADD R7, R0, 0x63 ;  /* 0x0000006300077836 */ /* 0x001fc40000000000 */
[----:B-1----:R-:W-:Y:S01]  /*e640*/  LEA.HI.X.SX32 R9, R12, R48, 0x1, P3 ;  /* 0x000000300c097211 */ /* 0x002fe200018f0eff */
[----:B------:R-:W-:Y:S01]  /*e650*/  VIADD R4, R0, 0x64 ;  /* 0x0000006400047836 */ /* 0x000fe20000000000 */
[----:B------:R-:W-:Y:S01]  /*e660*/  ISETP.LT.AND P3, PT, R10, UR4, !P0 ;  /* 0x000000040a007c0c */ /* 0x000fe2000c761270 */
[----:B------:R-:W-:Y:S01]  /*e670*/  ULDC UR4, c[0x0][0x248] ;  /* 0x0000920000047ab9 */ /* 0x000fe20000000800 */
[----:B------:R-:W-:Y:S01]  /*e680*/  PRMT R5, R35, 0x7632, R5 ;  /* 0x0000763223057816 */ /* 0x000fe20000000005 */
[----:B------:R-:W-:Y:S01]  /*e690*/  VIADD R12, R12, UR4 ;  /* 0x000000040c0c7c36 */ /* 0x000fe20008000000 */
[----:B------:R0:W-:Y:S01]  /*e6a0*/  @P1 STG.E.U16 desc[UR16][R8.64], R35 ;  /* 0x0000002308001986 */ /* 0x0001e2000c101510 */
[----:B------:R-:W-:Y:S01]  /*e6b0*/  ULDC UR4, c[0x0][0x22c] ;  /* 0x00008b0000047ab9 */ /* 0x000fe20000000800 */
[----:B------:R-:W-:Y:S01]  /*e6c0*/  VIADD R10, R0, 0x65 ;  /* 0x00000065000a7836 */ /* 0x000fe20000000000 */
[----:B------:R-:W-:Y:S01]  /*e6d0*/  ISETP.LT.AND P2, PT, R7, UR4, !P0 ;  /* 0x0000000407007c0c */ /* 0x000fe2000c741270 */
[----:B------:R-:W-:Y:S01]  /*e6e0*/  ULDC UR4, c[0x0][0x248] ;  /* 0x0000920000047ab9 */ /* 0x000fe20000000800 */
[----:B------:R-:W-:-:S04]  /*e6f0*/  LEA R6, P1, R12, R3, 0x1 ;  /* 0x000000030c067211 */ /* 0x000fc800078208ff */
        /* <DEDUP_REMOVED lines=12> */
[CC--:B------:R-:W-:Y:S02]  /*e7c0*/  LEA R8, P4, R9.reuse, R3.reuse, 0x1 ;  /* 0x0000000309087211 */ /* 0x0c0fe400078808ff */
[----:B------:R-:W-:Y:S01]  /*e7d0*/  PRMT R7, R36, 0x7632, R7 ;  /* 0x0000763224077816 */ /* 0x000fe20000000007 */
[----:B------:R-:W-:Y:S01]  /*e7e0*/  @P6 STG.E.U16 desc[UR16][R4.64], R36 ;  /* 0x0000002404006986 */ /* 0x000fe2000c101510 */
[----:B------:R-:W-:Y:S02]  /*e7f0*/  LEA.HI.X.SX32 R9, R9, R48, 0x1, P4 ;  /* 0x0000003009097211 */ /* 0x000fe400020f0eff */
[----:B------:R-:W-:-:S02]  /*e800*/  LEA R6, P6, R11, R3, 0x1 ;  /* 0x000000030b067211 */ /* 0x000fc400078c08ff */
        /* <DEDUP_REMOVED lines=11> */
[----:B------:R-:W-:Y:S01]  /*e8c0*/  VIADD R12, R11, UR4 ;  /* 0x000000040b0c7c36 */ /* 0x000fe20008000000 */
        /* <DEDUP_REMOVED lines=51> */
[----:B------:R-:W-:Y:S01]  /*ec00*/  PRMT R9, R40, 0x7632, R9 ;  /* 0x0000763228097816 */ /* 0x000fe20000000009 */
[----:B------:R-:W-:Y:S01]  /*ec10*/  ULDC UR5, c[0x0][0x22c] ;  /* 0x00008b0000057ab9 */ /* 0x000fe20000000800 */
[-C--:B------:R-:W-:Y:S01]  /*ec20*/  LEA.HI.X.SX32 R5, R11, R48.reuse, 0x1, P3 ;  /* 0x000000300b057211 */ /* 0x080fe200018f0eff */
[----:B------:R-:W-:Y:S01]  /*ec30*/  VIADD R10, R0, 0x6e ;  /* 0x0000006e000a7836 */ /* 0x000fe20000000000 */
[----:B------:R-:W-:Y:S01]  /*ec40*/  ISETP.LT.AND P3, PT, R8, UR5, !P0 ;  /* 0x0000000508007c0c */ /* 0x000fe2000c761270 */
[----:B------:R-:W-:Y:S01]  /*ec50*/  ULDC UR4, c[0x0][0x22c] ;  /* 0x00008b0000047ab9 */ /* 0x000fe20000000800 */
[-C--:B------:R-:W-:Y:S01]  /*ec60*/  LEA R8, P5, R12, R3.reuse, 0x1 ;  /* 0x000000030c087211 */ /* 0x080fe200078a08ff */
[----:B------:R1:W-:Y:S01]  /*ec70*/  @P2 STG.E.U16 desc[UR16][R4.64], R9 ;  /* 0x0000000904002986 */ /* 0x0003e2000c101510 */
[----:B------:R-:W-:Y:S01]  /*ec80*/  ISETP.LT.AND P2, PT, R10, UR4, !P0 ;  /* 0x000000040a007c0c */ /* 0x000fe2000c741270 */
[----:B------:R-:W-:Y:S01]  /*ec90*/  ULDC UR4, c[0x0][0x248] ;  /* 0x0000920000047ab9 */ /* 0x000fe20000000800 */
[C---:B0-----:R-:W-:Y:S01]  /*eca0*/  VIADD R7, R0.reuse, 0x6f ;  /* 0x0000006f00077836 */ /* 0x041fe20000000000 */
[----:B------:R-:W-:Y:S01]  /*ecb0*/  ULDC UR5, c[0x0][0x22c] ;  /* 0x00008b0000057ab9 */ /* 0x000fe20000000800 */
        /* <DEDUP_REMOVED lines=24> */
[----:B------:R0:W-:Y:S01]  /*ee40*/  @P6 STG.E.U16 desc[UR16][R4.64], R42 ;  /* 0x0000002a04006986 */ /* 0x0001e2000c101510 */
[----:B------:R-:W-:Y:S02]  /*ee50*/  LEA.HI.X.SX32 R9, R9, R48, 0x1, P4 ;  /* 0x0000003009097211 */ /* 0x000fe400020f0eff */
[----:B------:R-:W-:-:S02]  /*ee60*/  LEA R6, P4, R11, R3, 0x1 ;  /* 0x000000030b067211 */ /* 0x000fc400078808ff */
[----:B------:R-:W-:Y:S01]  /*ee70*/  ISETP.LT.AND P6, PT, R10, UR5, !P0 ;  /* 0x000000050a007c0c */ /* 0x000fe2000c7c1270 */
[----:B------:R1:W-:Y:S01]  /*ee80*/  @P3 STG.E.U16 desc[UR16][R8.64], R7 ;  /* 0x0000000708003986 */ /* 0x0003e2000c101510 */
[C---:B------:R-:W-:Y:S01]  /*ee90*/  VIADD R10, R0.reuse, 0x72 ;  /* 0x00000072000a7836 */ /* 0x040fe20000000000 */
[----:B------:R-:W-:Y:S01]  /*eea0*/  ULDC UR5, c[0x0][0x22c] ;  /* 0x00008b0000057ab9 */ /* 0x000fe20000000800 */
[----:B0-----:R-:W-:-:S03]  /*eeb0*/  VIADD R5, R0, 0x73 ;  /* 0x0000007300057836 */ /* 0x001fc60000000000 */
[----:B------:R-:W-:Y:S01]  /*eec0*/  ISETP.LT.AND P3, PT, R10, UR5, !P0 ;  /* 0x000000050a007c0c */ /* 0x000fe2000c761270 */
[----:B------:R-:W-:Y:S01]  /*eed0*/  ULDC UR5, c[0x0][0x22c] ;  /* 0x00008b0000057ab9 */ /* 0x000fe20000000800 */
[C---:B------:R-:W-:Y:S01]  /*eee0*/  VIADD R10, R0.reuse, 0x76 ;  /* 0x00000076000a7836 */ /* 0x040fe20000000000 */
[CC--:B-1----:R-:W-:Y:S01]  /*eef0*/  LEA.HI.X.SX32 R7, R11.reuse, R48.reuse, 0x1, P4 ;  /* 0x000000300b077211 */ /* 0x0c2fe200020f0eff */
[----:B------:R-:W-:Y:S01]  /*ef00*/  VIADD R11, R11, UR4 ;  /* 0x000000040b0b7c36 */ /* 0x000fe20008000000 */
[----:B------:R-:W-:Y:S01]  /*ef10*/  ULDC UR4, c[0x0][0x248] ;  /* 0x0000920000047ab9 */ /* 0x000fe20000000800 */
[----:B------:R-:W-:Y:S02]  /*ef20*/  VIADD R8, R0, 0x74 ;  /* 0x0000007400087836 */ /* 0x000fe40000000000 */
[----:B------:R0:W-:Y:S01]  /*ef30*/  @P2 STG.E.U16 desc[UR16][R6.64], R43 ;  /* 0x0000002b06002986 */ /* 0x0001e2000c101510 */
[C---:B------:R-:W-:Y:S01]  /*ef40*/  LEA R4, P4, R11.reuse, R3, 0x1 ;  /* 0x000000030b047211 */ /* 0x040fe200078808ff */
[----:B------:R-:W-:Y:S01]  /*ef50*/  VIADD R9, R11, UR4 ;  /* 0x000000040b097c36 */ /* 0x000fe20008000000 */
[----:B------:R-:W-:Y:S01]  /*ef60*/  ISETP.LT.AND P2, PT, R5, UR5, !P0 ;  /* 0x0000000505007c0c */ /* 0x000fe2000c741270 */
[----:B------:R-:W-:Y:S01]  /*ef70*/  ULDC UR4, c[0x0][0x22c] ;  /* 0x00008b0000047ab9 */ /* 0x000fe20000000800 */
[----:B------:R-:W-:Y:S01]  /*ef80*/  LEA.HI.X.SX32 R5, R11, R48, 0x1, P4 ;  /* 0x000000300b057211 */ /* 0x000fe200020f0eff */
[----:B------:R-:W-:Y:S01]  /*ef90*/  ULDC UR5, c[0x0][0x22c] ;  /* 0x00008b0000057ab9 */ /* 0x000fe20000000800 */
[----:B0-----:R-:W-:-:S02]  /*efa0*/  PRMT R7, R43, 0x7632, R7 ;  /* 0x000076322b077816 */ /* 0x001fc40000000007 */
[----:B------:R-:W-:-:S03]  /*efb0*/  LEA R6, P4, R9, R3, 0x1 ;  /* 0x0000000309067211 */ /* 0x000fc600078808ff */
[----:B------:R0:W-:Y:S01]  /*efc0*/  @P1 STG.E.U16 desc[UR16][R4.64], R7 ;  /* 0x0000000704001986 */ /* 0x0001e2000c101510 */
[----:B------:R-:W-:Y:S01]  /*efd0*/  ISETP.LT.AND P1, PT, R8, UR4, !P0 ;  /* 0x0000000408007c0c */ /* 0x000fe2000c721270 */
[----:B------:R-:W-:Y:S01]  /*efe0*/  ULDC UR4, c[0x0][0x248] ;  /* 0x0000920000047ab9 */ /* 0x000fe20000000800 */
[----:B------:R-:W-:Y:S01]  /*eff0*/  VIADD R8, R0, 0x75 ;  /* 0x0000007500087836 */ /* 0x000fe20000000000 */
[C---:B0-----:R-:W-:Y:S01]  /*f000*/  LEA.HI.X.SX32 R7, R9.reuse, R48, 0x1, P4 ;  /* 0x0000003009077211 */ /* 0x041fe200020f0eff */
[----:B------:R-:W-:Y:S01]  /*f010*/  VIADD R9, R9, UR4 ;  /* 0x0000000409097c36 */ /* 0x000fe20008000000 */
[----:B------:R-:W-:Y:S02]  /*f020*/  ULDC UR4, c[0x0][0x248] ;  /* 0x0000920000047ab9 */ /* 0x000fe40000000800 */
[----:B------:R-:W-:Y:S01]  /*f030*/  ISETP.LT.AND P4, PT, R8, UR5, !P0 ;  /* 0x0000000508007c0c */ /* 0x000fe2000c781270 */
[----:B------:R-:W-:Y:S01]  /*f040*/  ULDC UR5, c[0x0][0x22c] ;  /* 0x00008b0000057ab9 */ /* 0x000fe20000000800 */
[----:B------:R0:W-:Y:S01]  /*f050*/  @P5 STG.E.U16 desc[UR16][R6.64], R44 ;  /* 0x0000002c06005986 */ /* 0x0001e2000c101510 */
[C---:B------:R-:W-:Y:S01]  /*f060*/  LEA R8, P5, R9.reuse, R3, 0x1 ;  /* 0x0000000309087211 */ /* 0x040fe200078a08ff */
[----:B------:R-:W-:Y:S01]  /*f070*/  VIADD R5, R9, UR4 ;  /* 0x0000000409057c36 */ /* 0x000fe20008000000 */
[----:B------:R-:W-:-:S02]  /*f080*/  ULDC UR4, c[0x0][0x248] ;  /* 0x0000920000047ab9 */ /* 0x000fc40000000800 */
[----:B------:R-:W-:Y:S01]  /*f090*/  LEA.HI.X.SX32 R9, R9, R48, 0x1, P5 ;  /* 0x0000003009097211 */ /* 0x000fe200028f0eff */
[C---:B------:R-:W-:Y:S01]  /*f0a0*/  VIADD R11, R5.reuse, UR4 ;  /* 0x00000004050b7c36 */ /* 0x040fe20008000000 */
[----:B------:R-:W-:Y:S01]  /*f0b0*/  LEA R4, P5, R5, R3, 0x1 ;  /* 0x0000000305047211 */ /* 0x000fe200078a08ff */
[----:B------:R-:W-:-:S03]  /*f0c0*/  ULDC UR4, c[0x0][0x248] ;  /* 0x0000920000047ab9 */ /* 0x000fc60000000800 */
[----:B------:R-:W-:Y:S02]  /*f0d0*/  LEA.HI.X.SX32 R5, R5, R48, 0x1, P5 ;  /* 0x0000003005057211 */ /* 0x000fe400028f0eff */
[----:B0-----:R-:W-:Y:S02]  /*f0e0*/  PRMT R7, R44, 0x7632, R7 ;  /* 0x000076322c077816 */ /* 0x001fe40000000007 */
[----:B------:R-:W-:-:S03]  /*f0f0*/  LEA R6, P5, R11, R3, 0x1 ;  /* 0x000000030b067211 */ /* 0x000fc600078a08ff */
[----:B------:R0:W-:Y:S01]  /*f100*/  @P6 STG.E.U16 desc[UR16][R8.64], R7 ;  /* 0x0000000708006986 */ /* 0x0001e2000c101510 */
[----:B------:R-:W-:Y:S01]  /*f110*/  ISETP.LT.AND P6, PT, R10, UR5, !P0 ;  /* 0x000000050a007c0c */ /* 0x000fe2000c7c1270 */
[----:B------:R-:W-:Y:S01]  /*f120*/  VIADD R10, R0, 0x77 ;  /* 0x00000077000a7836 */ /* 0x000fe20000000000 */
[----:B------:R-:W-:Y:S01]  /*f130*/  ULDC UR5, c[0x0][0x22c] ;  /* 0x00008b0000057ab9 */ /* 0x000fe20000000800 */
[----:B------:R1:W-:Y:S03]  /*f140*/  @P3 STG.E.U16 desc[UR16][R4.64], R45 ;  /* 0x0000002d04003986 */ /* 0x0003e6000c101510 */
[----:B------:R-:W-:Y:S01]  /*f150*/  ISETP.LT.AND P3, PT, R10, UR5, !P0 ;  /* 0x000000050a007c0c */ /* 0x000fe2000c761270 */
[----:B------:R-:W-:Y:S01]  /*f160*/  ULDC UR5, c[0x0][0x22c] ;  /* 0x00008b0000057ab9 */ /* 0x000fe20000000800 */
[CC--:B0-----:R-:W-:Y:S01]  /*f170*/  LEA.HI.X.SX32 R7, R11.reuse, R48.reuse, 0x1, P5 ;  /* 0x000000300b077211 */ /* 0x0c1fe200028f0eff */
[----:B------:R-:W-:Y:S01]  /*f180*/  VIADD R11, R11, UR4 ;  /* 0x000000040b0b7c36 */ /* 0x000fe20008000000 */
[----:B------:R-:W-:Y:S01]  /*f190*/  ULDC UR4, c[0x0][0x248] ;  /* 0x0000920000047ab9 */ /* 0x000fe20000000800 */
[C---:B------:R-:W-:Y:S01]  /*f1a0*/  VIADD R8, R0.reuse, 0x78 ;  /* 0x0000007800087836 */ /* 0x040fe20000000000 */
[----:B-1----:R-:W-:Y:S01]  /*f1b0*/  PRMT R5, R45, 0x7632, R5 ;  /* 0x000076322d057816 */ /* 0x002fe20000000005 */
[C---:B------:R-:W-:Y:S01]  /*f1c0*/  VIADD R10, R11.reuse, UR4 ;  /* 0x000000040b0a7c36 */ /* 0x040fe20008000000 */
[C---:B------:R-:W-:Y:S01]  /*f1d0*/  LEA R4, P5, R11.reuse, R3, 0x1 ;  /* 0x000000030b047211 */ /* 0x040fe200078a08ff */
[----:B------:R-:W-:Y:S01]  /*f1e0*/  ULDC UR4, c[0x0][0x22c] ;  /* 0x00008b0000047ab9 */ /* 0x000fe20000000800 */
[----:B------:R-:W-:Y:S01]  /*f1f0*/  VIADD R9, R0, 0x7a ;  /* 0x0000007a00097836 */ /* 0x000fe20000000000 */
[----:B------:R0:W-:Y:S01]  /*f200*/  @P2 STG.E.U16 desc[UR16][R6.64], R5 ;  /* 0x0000000506002986 */ /* 0x0001e2000c101510 */
[----:B------:R-:W-:Y:S01]  /*f210*/  ISETP.LT.AND P2, PT, R8, UR5, !P0 ;  /* 0x0000000508007c0c */ /* 0x000fe2000c741270 */
[----:B------:R-:W-:Y:S01]  /*f220*/  VIADD R8, R0, 0x79 ;  /* 0x0000007900087836 */ /* 0x000fe20000000000 */
[----:B------:R-:W-:Y:S01]  /*f230*/  ULDC UR5, c[0x0][0x22c] ;  /* 0x00008b0000057ab9 */ /* 0x000fe20000000800 */
[----:B0-----:R-:W-:-:S02]  /*f240*/  LEA.HI.X.SX32 R5, R11, R48, 0x1, P5 ;  /* 0x000000300b057211 */ /* 0x001fc400028f0eff */
[----:B------:R-:W-:Y:S02]  /*f250*/  LEA R6, P5, R10, R3, 0x1 ;  /* 0x000000030a067211 */ /* 0x000fe400078a08ff */
[----:B------:R-:W-:Y:S01]  /*f260*/  PRMT R11, R47, 0x7632, R11 ;  /* 0x000076322f0b7816 */ /* 0x000fe2000000000b */
[----:B------:R0:W-:Y:S01]  /*f270*/  @P1 STG.E.U16 desc[UR16][R4.64], R46 ;  /* 0x0000002e04001986 */ /* 0x0001e2000c101510 */
[----:B------:R-:W-:Y:S01]  /*f280*/  ISETP.LT.AND P1, PT, R8, UR4, !P0 ;  /* 0x0000000408007c0c */ /* 0x000fe2000c721270 */
[----:B------:R-:W-:Y:S01]  /*f290*/  ULDC UR4, c[0x0][0x248] ;  /* 0x0000920000047ab9 */ /* 0x000fe20000000800 */
[C---:B------:R-:W-:Y:S01]  /*f2a0*/  LEA.HI.X.SX32 R7, R10.reuse, R48, 0x1, P5 ;  /* 0x000000300a077211 */ /* 0x040fe200028f0eff */
[----:B------:R-:W-:Y:S01]  /*f2b0*/  VIADD R10, R10, UR4 ;  /* 0x000000040a0a7c36 */ /* 0x000fe20008000000 */
[----:B------:R-:W-:Y:S02]  /*f2c0*/  ULDC UR4, c[0x0][0x22c] ;  /* 0x00008b0000047ab9 */ /* 0x000fe40000000800 */
[----:B------:R-:W-:Y:S01]  /*f2d0*/  ISETP.LT.AND P5, PT, R9, UR4, !P0 ;  /* 0x0000000409007c0c */ /* 0x000fe2000c7a1270 */
[----:B------:R-:W-:Y:S01]  /*f2e0*/  ULDC UR4, c[0x0][0x248] ;  /* 0x0000920000047ab9 */ /* 0x000fe20000000800 */
[----:B0-----:R-:W-:-:S05]  /*f2f0*/  PRMT R5, R46, 0x7632, R5 ;  /* 0x000076322e057816 */ /* 0x001fca0000000005 */
[----:B------:R0:W-:Y:S01]  /*f300*/  @P4 STG.E.U16 desc[UR16][R6.64], R5 ;  /* 0x0000000506004986 */ /* 0x0001e2000c101510 */
[----:B------:R-:W-:-:S04]  /*f310*/  LEA R8, P4, R10, R3, 0x1 ;  /* 0x000000030a087211 */ /* 0x000fc800078808ff */
[CC--:B------:R-:W-:Y:S01]  /*f320*/  LEA.HI.X.SX32 R9, R10.reuse, R48.reuse, 0x1, P4 ;  /* 0x000000300a097211 */ /* 0x0c0fe200020f0eff */
[----:B------:R-:W-:Y:S01]  /*f330*/  VIADD R10, R10, UR4 ;  /* 0x000000040a0a7c36 */ /* 0x000fe20008000000 */
[----:B------:R-:W-:Y:S01]  /*f340*/  ULDC UR4, c[0x0][0x248] ;  /* 0x0000920000047ab9 */ /* 0x000fe20000000800 */
[----:B------:R-:W-:Y:S01]  /*f350*/  ISETP.LT.AND P4, PT, R2, UR5, !P0 ;  /* 0x0000000502007c0c */ /* 0x000fe2000c781270 */
[----:B------:R-:W-:Y:S01]  /*f360*/  VIADD R2, R0, 0x7c ;  /* 0x0000007c00027836 */ /* 0x000fe20000000000 */
[----:B------:R1:W-:Y:S01]  /*f370*/  @P6 STG.E.U16 desc[UR16][R8.64], R47 ;  /* 0x0000002f08006986 */ /* 0x0003e2000c101510 */
[CC--:B------:R-:W-:Y:S01]  /*f380*/  LEA R4, P6, R10.reuse, R3.reuse, 0x1 ;  /* 0x000000030a047211 */ /* 0x0c0fe200078c08ff */
[C---:B0-----:R-:W-:Y:S01]  /*f390*/  VIADD R7, R10.reuse, UR4 ;  /* 0x000000040a077c36 */ /* 0x041fe20008000000 */
[----:B------:R-:W-:Y:S01]  /*f3a0*/  ULDC UR5, c[0x0][0x248] ;  /* 0x0000920000057ab9 */ /* 0x000fe20000000800 */
[----:B------:R-:W-:Y:S01]  /*f3b0*/  ULDC UR4, c[0x0][0x22c] ;  /* 0x00008b0000047ab9 */ /* 0x000fe20000000800 */
[----:B------:R-:W-:Y:S01]  /*f3c0*/  LEA.HI.X.SX32 R5, R10, R48, 0x1, P6 ;  /* 0x000000300a057211 */ /* 0x000fe200030f0eff */
[C---:B------:R-:W-:Y:S01]  /*f3d0*/  VIADD R10, R7.reuse, UR5 ;  /* 0x00000005070a7c36 */ /* 0x040fe20008000000 */
[----:B------:R-:W-:Y:S01]  /*f3e0*/  LEA R6, P6, R7, R3, 0x1 ;  /* 0x0000000307067211 */ /* 0x000fe200078c08ff */
[----:B------:R-:W-:-:S02]  /*f3f0*/  ULDC UR5, c[0x0][0x248] ;  /* 0x0000920000057ab9 */ /* 0x000fc40000000800 */
[----:B------:R0:W-:Y:S01]  /*f400*/  @P3 STG.E.U16 desc[UR16][R4.64], R11 ;  /* 0x0000000b04003986 */ /* 0x0001e2000c101510 */
[----:B------:R-:W-:Y:S01]  /*f410*/  ISETP.LT.AND P3, PT, R2, UR4, !P0 ;  /* 0x0000000402007c0c */ /* 0x000fe2000c761270 */
[----:B------:R-:W-:Y:S01]  /*f420*/  VIADD R2, R0, 0x7d ;  /* 0x0000007d00027836 */ /* 0x000fe20000000000 */
[-C--:B------:R-:W-:Y:S01]  /*f430*/  LEA.HI.X.SX32 R7, R7, R48.reuse, 0x1, P6 ;  /* 0x0000003007077211 */ /* 0x080fe200030f0eff */
[----:B------:R-:W-:Y:S01]  /*f440*/  ULDC UR4, c[0x0][0x22c] ;  /* 0x00008b0000047ab9 */ /* 0x000fe20000000800 */
[----:B-1----:R-:W-:Y:S01]  /*f450*/  LEA R8, P6, R10, R3, 0x1 ;  /* 0x000000030a087211 */ /* 0x002fe200078c08ff */
[----:B------:R-:W-:Y:S02]  /*f460*/  VIADD R0, R0, 0x7f ;  /* 0x0000007f00007836 */ /* 0x000fe40000000000 */
[----:B----4-:R-:W-:Y:S01]  /*f470*/  @P2 STG.E.U16 desc[UR16][R6.64], R16 ;  /* 0x0000001006002986 */ /* 0x010fe2000c101510 */
[----:B------:R-:W-:Y:S01]  /*f480*/  ISETP.LT.AND P2, PT, R2, UR4, !P0 ;  /* 0x0000000402007c0c */ /* 0x000fe2000c741270 */
[----:B------:R-:W-:Y:S01]  /*f490*/  ULDC UR4, c[0x0][0x248] ;  /* 0x0000920000047ab9 */ /* 0x000fe20000000800 */
[C---:B------:R-:W-:Y:S01]  /*f4a0*/  LEA.HI.X.SX32 R9, R10.reuse, R48, 0x1, P6 ;  /* 0x000000300a097211 */ /* 0x040fe200030f0eff */
[----:B------:R-:W-:Y:S01]  /*f4b0*/  VIADD R10, R10, UR4 ;  /* 0x000000040a0a7c36 */ /* 0x000fe20008000000 */
[----:B------:R-:W-:Y:S01]  /*f4c0*/  ULDC UR4, c[0x0][0x248] ;  /* 0x0000920000047ab9 */ /* 0x000fe20000000800 */
[----:B0-----:R-:W-:-:S02]  /*f4d0*/  PRMT R5, R16, 0x7632, R5 ;  /* 0x0000763210057816 */ /* 0x001fc40000000005 */
[----:B------:R-:W-:Y:S01]  /*f4e0*/  VIADD R2, R10, UR4 ;  /* 0x000000040a027c36 */ /* 0x000fe20008000000 */
[----:B------:R-:W-:Y:S02]  /*f4f0*/  ULDC UR4, c[0x0][0x248] ;  /* 0x0000920000047ab9 */ /* 0x000fe40000000800 */
[----:B------:R0:W-:Y:S01]  /*f500*/  @P1 STG.E.U16 desc[UR16][R8.64], R5 ;  /* 0x0000000508001986 */ /* 0x0001e2000c101510 */
[----:B------:R-:W-:Y:S01]  /*f510*/  VIADD R11, R2, UR5 ;  /* 0x00000005020b7c36 */ /* 0x000fe20008000000 */
[----:B------:R-:W-:Y:S01]  /*f520*/  LEA R4, P1, R10, R3, 0x1 ;  /* 0x000000030a047211 */ /* 0x000fe200078208ff */
[----:B------:R-:W-:Y:S02]  /*f530*/  ULDC UR5, c[0x0][0x248] ;  /* 0x0000920000057ab9 */ /* 0x000fe40000000800 */
[----:B------:R-:W-:-:S04]  /*f540*/  VIADD R12, R11, UR6 ;  /* 0x000000060b0c7c36 */ /* 0x000fc80008000000 */
[----:B------:R-:W-:Y:S01]  /*f550*/  VIADD R13, R12, UR4 ;  /* 0x000000040c0d7c36 */ /* 0x000fe20008000000 */
[----:B------:R-:W-:Y:S01]  /*f560*/  ULDC UR4, c[0x0][0x22c] ;  /* 0x00008b0000047ab9 */ /* 0x000fe20000000800 */
[-C--:B0-----:R-:W-:Y:S02]  /*f570*/  LEA R8, P6, R11, R3.reuse, 0x1 ;  /* 0x000000030b087211 */ /* 0x081fe400078c08ff */
[----:B------:R-:W-:Y:S01]  /*f580*/  VIADD R14, R13, UR5 ;  /* 0x000000050d0e7c36 */ /* 0x000fe20008000000 */
[-C--:B------:R-:W-:Y:S02]  /*f590*/  LEA.HI.X.SX32 R5, R10, R48.reuse, 0x1, P1 ;  /* 0x000000300a057211 */ /* 0x080fe400008f0eff */
[-C--:B------:R-:W-:Y:S02]  /*f5a0*/  LEA R6, P1, R2, R3.reuse, 0x1 ;  /* 0x0000000302067211 */ /* 0x080fe400078208ff */
[----:B------:R-:W-:Y:S01]  /*f5b0*/  LEA.HI.X.SX32 R9, R11, R48, 0x1, P6 ;  /* 0x000000300b097211 */ /* 0x000fe200030f0eff */
[----:B------:R0:W-:Y:S01]  /*f5c0*/  @P5 STG.E.U16 desc[UR16][R4.64], R17 ;  /* 0x0000001104005986 */ /* 0x0001e2000c101510 */
[----:B------:R-:W-:-:S02]  /*f5d0*/  LEA R10, P6, R12, R3, 0x1 ;  /* 0x000000030c0a7211 */ /* 0x000fc400078c08ff */
[-C--:B------:R-:W-:Y:S02]  /*f5e0*/  LEA.HI.X.SX32 R7, R2, R48.reuse, 0x1, P1 ;  /* 0x0000003002077211 */ /* 0x080fe400008f0eff */
[CC--:B------:R-:W-:Y:S02]  /*f5f0*/  LEA R2, P1, R13.reuse, R3.reuse, 0x1 ;  /* 0x000000030d027211 */ /* 0x0c0fe400078208ff */
[-C--:B------:R-:W-:Y:S02]  /*f600*/  LEA.HI.X.SX32 R11, R12, R48.reuse, 0x1, P6 ;  /* 0x000000300c0b7211 */ /* 0x080fe400030f0eff */
[----:B------:R-:W-:Y:S02]  /*f610*/  LEA R12, P6, R14, R3, 0x1 ;  /* 0x000000030e0c7211 */ /* 0x000fe400078c08ff */
[----:B------:R-:W-:Y:S02]  /*f620*/  LEA.HI.X.SX32 R3, R13, R48, 0x1, P1 ;  /* 0x000000300d037211 */ /* 0x000fe400008f0eff */
[----:B------:R-:W-:-:S02]  /*f630*/  ISETP.LT.AND P1, PT, R15, UR7, !P0 ;  /* 0x000000070f007c0c */ /* 0x000fc4000c721270 */
[----:B------:R-:W-:Y:S02]  /*f640*/  ISETP.LT.AND P0, PT, R0, UR4, !P0 ;  /* 0x0000000400007c0c */ /* 0x000fe4000c701270 */
[----:B------:R-:W-:Y:S02]  /*f650*/  PRMT R0, R17, 0x7632, R0 ;  /* 0x0000763211007816 */ /* 0x000fe40000000000 */
[----:B0-----:R-:W-:Y:S02]  /*f660*/  PRMT R5, R18, 0x7632, R5 ;  /* 0x0000763212057816 */ /* 0x001fe40000000005 */
[----:B------:R-:W-:Y:S01]  /*f670*/  LEA.HI.X.SX32 R13, R14, R48, 0x1, P6 ;  /* 0x000000300e0d7211 */ /* 0x000fe200030f0eff */
[----:B------:R0:W-:Y:S04]  /*f680*/  @P4 STG.E.U16 desc[UR16][R6.64], R0 ;  /* 0x0000000006004986 */ /* 0x0001e8000c101510 */
[----:B------:R0:W-:Y:S04]  /*f690*/  @P3 STG.E.U16 desc[UR16][R8.64], R18 ;  /* 0x0000001208003986 */ /* 0x0001e8000c101510 */
[----:B------:R0:W-:Y:S04]  /*f6a0*/  @P2 STG.E.U16 desc[UR16][R10.64], R5 ;  /* 0x000000050a002986 */ /* 0x0001e8000c101510 */
[----:B------:R0:W-:Y:S01]  /*f6b0*/  @P1 STG.E.U16 desc[UR16][R2.64], R19 ;  /* 0x0000001302001986 */ /* 0x0001e2000c101510 */
[----:B------:R-:W-:Y:S05]  /*f6c0*/  @!P0 EXIT ;  /* 0x000000000000894d */ /* 0x000fea0003800000 */
[----:B0-----:R-:W-:-:S05]  /*f6d0*/  PRMT R6, R19, 0x7632, R6 ;  /* 0x0000763213067816 */ /* 0x001fca0000000006 */
[----:B------:R-:W-:Y:S01]  /*f6e0*/  STG.E.U16 desc[UR16][R12.64], R6 ;  /* 0x000000060c007986 */ /* 0x000fe2000c101510 */
[----:B------:R-:W-:Y:S05]  /*f6f0*/  EXIT ;  /* 0x000000000000794d */ /* 0x000fea0003800000 */
.L_x_2:
[----:B------:R-:W-:-:S00]  /*f700*/  BRA `(.L_x_2) ;  /* 0xfffffffc00fc7947 */ /* 0x000fc0000383ffff */
[----:B------:R-:W-:-:S00]  /*f710*/  NOP ;  /* 0x0000000000007918 */ /* 0x000fc00000000000 */
        /* <DEDUP_REMOVED lines=14> */
.L_x_3:


//--------------------- .nv.shared.matmul_kernel  --------------------------
	.section	.nv.shared.matmul_kernel,"aw",@nobits
	.sectionflags	@""
	.align	16
	.zero		1024


//--------------------- .nv.shared.reserved.0     --------------------------
	.section	.nv.shared.reserved.0,"aw",@nobits
	.weak		__nv_reservedSMEM_offset_0_alias
	.size		__nv_reservedSMEM_offset_0_alias, 0, 0
	.other		__nv_reservedSMEM_offset_0_alias,@"STO_CUDA_RESERVED_SHARED STV_DEFAULT"
__nv_reservedSMEM_offset_0_alias:
	.zero		0


//--------------------- .nv.constant0.matmul_kernel --------------------------
	.section	.nv.constant0.matmul_kernel,"a",@progbits
	.sectionflags	@""
	.align	4
.nv.constant0.matmul_kernel:
	.zero		608


//--------------------- SYMBOLS --------------------------

	.type		.nv.reservedSmem.offset0,@object
	.size		.nv.reservedSmem.offset0,0x4
